//
// Generated by NVIDIA NVVM Compiler
//
// Compiler Build ID: CL-36424714
// Cuda compilation tools, release 13.0, V13.0.88
// Based on NVVM 20.0.0
//

.version 9.0
.target sm_100
.address_size 64

	// .globl	_Z10_add_32_01ifPfS_
.func  (.param .b64 func_retval0) __internal_accurate_pow
(
	.param .b64 __internal_accurate_pow_param_0,
	.param .b64 __internal_accurate_pow_param_1
)
;

.visible .entry _Z10_add_32_01ifPfS_(
	.param .u32 _Z10_add_32_01ifPfS__param_0,
	.param .f32 _Z10_add_32_01ifPfS__param_1,
	.param .u64 .ptr .align 1 _Z10_add_32_01ifPfS__param_2,
	.param .u64 .ptr .align 1 _Z10_add_32_01ifPfS__param_3
)
{
	.reg .pred 	%p<3>;
	.reg .b32 	%r<11>;
	.reg .b32 	%f<4>;
	.reg .b64 	%rd<8>;

	ld.param.u32 	%r6, [_Z10_add_32_01ifPfS__param_0];
	ld.param.f32 	%f1, [_Z10_add_32_01ifPfS__param_1];
	ld.param.u64 	%rd3, [_Z10_add_32_01ifPfS__param_2];
	ld.param.u64 	%rd4, [_Z10_add_32_01ifPfS__param_3];
	mov.u32 	%r7, %tid.x;
	mov.u32 	%r8, %ctaid.x;
	mov.u32 	%r1, %ntid.x;
	mad.lo.s32 	%r10, %r8, %r1, %r7;
	setp.ge.s32 	%p1, %r10, %r6;
	@%p1 bra 	$L__BB0_3;
	mov.u32 	%r9, %nctaid.x;
	mul.lo.s32 	%r3, %r1, %r9;
	cvta.to.global.u64 	%rd1, %rd3;
	cvta.to.global.u64 	%rd2, %rd4;
$L__BB0_2:
	mul.wide.s32 	%rd5, %r10, 4;
	add.s64 	%rd6, %rd1, %rd5;
	ld.global.f32 	%f2, [%rd6];
	add.f32 	%f3, %f1, %f2;
	add.s64 	%rd7, %rd2, %rd5;
	st.global.f32 	[%rd7], %f3;
	add.s32 	%r10, %r10, %r3;
	setp.lt.s32 	%p2, %r10, %r6;
	@%p2 bra 	$L__BB0_2;
$L__BB0_3:
	ret;

}
	// .globl	_Z10_add_64_01idPdS_
.visible .entry _Z10_add_64_01idPdS_(
	.param .u32 _Z10_add_64_01idPdS__param_0,
	.param .f64 _Z10_add_64_01idPdS__param_1,
	.param .u64 .ptr .align 1 _Z10_add_64_01idPdS__param_2,
	.param .u64 .ptr .align 1 _Z10_add_64_01idPdS__param_3
)
{
	.reg .pred 	%p<3>;
	.reg .b32 	%r<11>;
	.reg .b64 	%rd<8>;
	.reg .b64 	%fd<4>;

	ld.param.u32 	%r6, [_Z10_add_64_01idPdS__param_0];
	ld.param.f64 	%fd1, [_Z10_add_64_01idPdS__param_1];
	ld.param.u64 	%rd3, [_Z10_add_64_01idPdS__param_2];
	ld.param.u64 	%rd4, [_Z10_add_64_01idPdS__param_3];
	mov.u32 	%r7, %tid.x;
	mov.u32 	%r8, %ctaid.x;
	mov.u32 	%r1, %ntid.x;
	mad.lo.s32 	%r10, %r8, %r1, %r7;
	setp.ge.s32 	%p1, %r10, %r6;
	@%p1 bra 	$L__BB1_3;
	mov.u32 	%r9, %nctaid.x;
	mul.lo.s32 	%r3, %r1, %r9;
	cvta.to.global.u64 	%rd1, %rd3;
	cvta.to.global.u64 	%rd2, %rd4;
$L__BB1_2:
	mul.wide.s32 	%rd5, %r10, 8;
	add.s64 	%rd6, %rd1, %rd5;
	ld.global.f64 	%fd2, [%rd6];
	add.f64 	%fd3, %fd1, %fd2;
	add.s64 	%rd7, %rd2, %rd5;
	st.global.f64 	[%rd7], %fd3;
	add.s32 	%r10, %r10, %r3;
	setp.lt.s32 	%p2, %r10, %r6;
	@%p2 bra 	$L__BB1_2;
$L__BB1_3:
	ret;

}
	// .globl	_Z10_sub_32_01ifPfS_
.visible .entry _Z10_sub_32_01ifPfS_(
	.param .u32 _Z10_sub_32_01ifPfS__param_0,
	.param .f32 _Z10_sub_32_01ifPfS__param_1,
	.param .u64 .ptr .align 1 _Z10_sub_32_01ifPfS__param_2,
	.param .u64 .ptr .align 1 _Z10_sub_32_01ifPfS__param_3
)
{
	.reg .pred 	%p<3>;
	.reg .b32 	%r<11>;
	.reg .b32 	%f<4>;
	.reg .b64 	%rd<8>;

	ld.param.u32 	%r6, [_Z10_sub_32_01ifPfS__param_0];
	ld.param.f32 	%f1, [_Z10_sub_32_01ifPfS__param_1];
	ld.param.u64 	%rd3, [_Z10_sub_32_01ifPfS__param_2];
	ld.param.u64 	%rd4, [_Z10_sub_32_01ifPfS__param_3];
	mov.u32 	%r7, %tid.x;
	mov.u32 	%r8, %ctaid.x;
	mov.u32 	%r1, %ntid.x;
	mad.lo.s32 	%r10, %r8, %r1, %r7;
	setp.ge.s32 	%p1, %r10, %r6;
	@%p1 bra 	$L__BB2_3;
	mov.u32 	%r9, %nctaid.x;
	mul.lo.s32 	%r3, %r1, %r9;
	cvta.to.global.u64 	%rd1, %rd3;
	cvta.to.global.u64 	%rd2, %rd4;
$L__BB2_2:
	mul.wide.s32 	%rd5, %r10, 4;
	add.s64 	%rd6, %rd1, %rd5;
	ld.global.f32 	%f2, [%rd6];
	sub.f32 	%f3, %f1, %f2;
	add.s64 	%rd7, %rd2, %rd5;
	st.global.f32 	[%rd7], %f3;
	add.s32 	%r10, %r10, %r3;
	setp.lt.s32 	%p2, %r10, %r6;
	@%p2 bra 	$L__BB2_2;
$L__BB2_3:
	ret;

}
	// .globl	_Z10_sub_64_01idPdS_
.visible .entry _Z10_sub_64_01idPdS_(
	.param .u32 _Z10_sub_64_01idPdS__param_0,
	.param .f64 _Z10_sub_64_01idPdS__param_1,
	.param .u64 .ptr .align 1 _Z10_sub_64_01idPdS__param_2,
	.param .u64 .ptr .align 1 _Z10_sub_64_01idPdS__param_3
)
{
	.reg .pred 	%p<3>;
	.reg .b32 	%r<11>;
	.reg .b64 	%rd<8>;
	.reg .b64 	%fd<4>;

	ld.param.u32 	%r6, [_Z10_sub_64_01idPdS__param_0];
	ld.param.f64 	%fd1, [_Z10_sub_64_01idPdS__param_1];
	ld.param.u64 	%rd3, [_Z10_sub_64_01idPdS__param_2];
	ld.param.u64 	%rd4, [_Z10_sub_64_01idPdS__param_3];
	mov.u32 	%r7, %tid.x;
	mov.u32 	%r8, %ctaid.x;
	mov.u32 	%r1, %ntid.x;
	mad.lo.s32 	%r10, %r8, %r1, %r7;
	setp.ge.s32 	%p1, %r10, %r6;
	@%p1 bra 	$L__BB3_3;
	mov.u32 	%r9, %nctaid.x;
	mul.lo.s32 	%r3, %r1, %r9;
	cvta.to.global.u64 	%rd1, %rd3;
	cvta.to.global.u64 	%rd2, %rd4;
$L__BB3_2:
	mul.wide.s32 	%rd5, %r10, 8;
	add.s64 	%rd6, %rd1, %rd5;
	ld.global.f64 	%fd2, [%rd6];
	sub.f64 	%fd3, %fd1, %fd2;
	add.s64 	%rd7, %rd2, %rd5;
	st.global.f64 	[%rd7], %fd3;
	add.s32 	%r10, %r10, %r3;
	setp.lt.s32 	%p2, %r10, %r6;
	@%p2 bra 	$L__BB3_2;
$L__BB3_3:
	ret;

}
	// .globl	_Z10_mul_32_01ifPfS_
.visible .entry _Z10_mul_32_01ifPfS_(
	.param .u32 _Z10_mul_32_01ifPfS__param_0,
	.param .f32 _Z10_mul_32_01ifPfS__param_1,
	.param .u64 .ptr .align 1 _Z10_mul_32_01ifPfS__param_2,
	.param .u64 .ptr .align 1 _Z10_mul_32_01ifPfS__param_3
)
{
	.reg .pred 	%p<3>;
	.reg .b32 	%r<11>;
	.reg .b32 	%f<4>;
	.reg .b64 	%rd<8>;

	ld.param.u32 	%r6, [_Z10_mul_32_01ifPfS__param_0];
	ld.param.f32 	%f1, [_Z10_mul_32_01ifPfS__param_1];
	ld.param.u64 	%rd3, [_Z10_mul_32_01ifPfS__param_2];
	ld.param.u64 	%rd4, [_Z10_mul_32_01ifPfS__param_3];
	mov.u32 	%r7, %tid.x;
	mov.u32 	%r8, %ctaid.x;
	mov.u32 	%r1, %ntid.x;
	mad.lo.s32 	%r10, %r8, %r1, %r7;
	setp.ge.s32 	%p1, %r10, %r6;
	@%p1 bra 	$L__BB4_3;
	mov.u32 	%r9, %nctaid.x;
	mul.lo.s32 	%r3, %r1, %r9;
	cvta.to.global.u64 	%rd1, %rd3;
	cvta.to.global.u64 	%rd2, %rd4;
$L__BB4_2:
	mul.wide.s32 	%rd5, %r10, 4;
	add.s64 	%rd6, %rd1, %rd5;
	ld.global.f32 	%f2, [%rd6];
	mul.f32 	%f3, %f1, %f2;
	add.s64 	%rd7, %rd2, %rd5;
	st.global.f32 	[%rd7], %f3;
	add.s32 	%r10, %r10, %r3;
	setp.lt.s32 	%p2, %r10, %r6;
	@%p2 bra 	$L__BB4_2;
$L__BB4_3:
	ret;

}
	// .globl	_Z10_mul_64_01idPdS_
.visible .entry _Z10_mul_64_01idPdS_(
	.param .u32 _Z10_mul_64_01idPdS__param_0,
	.param .f64 _Z10_mul_64_01idPdS__param_1,
	.param .u64 .ptr .align 1 _Z10_mul_64_01idPdS__param_2,
	.param .u64 .ptr .align 1 _Z10_mul_64_01idPdS__param_3
)
{
	.reg .pred 	%p<3>;
	.reg .b32 	%r<11>;
	.reg .b64 	%rd<8>;
	.reg .b64 	%fd<4>;

	ld.param.u32 	%r6, [_Z10_mul_64_01idPdS__param_0];
	ld.param.f64 	%fd1, [_Z10_mul_64_01idPdS__param_1];
	ld.param.u64 	%rd3, [_Z10_mul_64_01idPdS__param_2];
	ld.param.u64 	%rd4, [_Z10_mul_64_01idPdS__param_3];
	mov.u32 	%r7, %tid.x;
	mov.u32 	%r8, %ctaid.x;
	mov.u32 	%r1, %ntid.x;
	mad.lo.s32 	%r10, %r8, %r1, %r7;
	setp.ge.s32 	%p1, %r10, %r6;
	@%p1 bra 	$L__BB5_3;
	mov.u32 	%r9, %nctaid.x;
	mul.lo.s32 	%r3, %r1, %r9;
	cvta.to.global.u64 	%rd1, %rd3;
	cvta.to.global.u64 	%rd2, %rd4;
$L__BB5_2:
	mul.wide.s32 	%rd5, %r10, 8;
	add.s64 	%rd6, %rd1, %rd5;
	ld.global.f64 	%fd2, [%rd6];
	mul.f64 	%fd3, %fd1, %fd2;
	add.s64 	%rd7, %rd2, %rd5;
	st.global.f64 	[%rd7], %fd3;
	add.s32 	%r10, %r10, %r3;
	setp.lt.s32 	%p2, %r10, %r6;
	@%p2 bra 	$L__BB5_2;
$L__BB5_3:
	ret;

}
	// .globl	_Z10_div_32_01ifPfS_
.visible .entry _Z10_div_32_01ifPfS_(
	.param .u32 _Z10_div_32_01ifPfS__param_0,
	.param .f32 _Z10_div_32_01ifPfS__param_1,
	.param .u64 .ptr .align 1 _Z10_div_32_01ifPfS__param_2,
	.param .u64 .ptr .align 1 _Z10_div_32_01ifPfS__param_3
)
{
	.reg .pred 	%p<3>;
	.reg .b32 	%r<11>;
	.reg .b32 	%f<4>;
	.reg .b64 	%rd<8>;

	ld.param.u32 	%r6, [_Z10_div_32_01ifPfS__param_0];
	ld.param.f32 	%f1, [_Z10_div_32_01ifPfS__param_1];
	ld.param.u64 	%rd3, [_Z10_div_32_01ifPfS__param_2];
	ld.param.u64 	%rd4, [_Z10_div_32_01ifPfS__param_3];
	mov.u32 	%r7, %tid.x;
	mov.u32 	%r8, %ctaid.x;
	mov.u32 	%r1, %ntid.x;
	mad.lo.s32 	%r10, %r8, %r1, %r7;
	setp.ge.s32 	%p1, %r10, %r6;
	@%p1 bra 	$L__BB6_3;
	mov.u32 	%r9, %nctaid.x;
	mul.lo.s32 	%r3, %r1, %r9;
	cvta.to.global.u64 	%rd1, %rd3;
	cvta.to.global.u64 	%rd2, %rd4;
$L__BB6_2:
	mul.wide.s32 	%rd5, %r10, 4;
	add.s64 	%rd6, %rd1, %rd5;
	ld.global.f32 	%f2, [%rd6];
	div.rn.f32 	%f3, %f1, %f2;
	add.s64 	%rd7, %rd2, %rd5;
	st.global.f32 	[%rd7], %f3;
	add.s32 	%r10, %r10, %r3;
	setp.lt.s32 	%p2, %r10, %r6;
	@%p2 bra 	$L__BB6_2;
$L__BB6_3:
	ret;

}
	// .globl	_Z10_div_64_01idPdS_
.visible .entry _Z10_div_64_01idPdS_(
	.param .u32 _Z10_div_64_01idPdS__param_0,
	.param .f64 _Z10_div_64_01idPdS__param_1,
	.param .u64 .ptr .align 1 _Z10_div_64_01idPdS__param_2,
	.param .u64 .ptr .align 1 _Z10_div_64_01idPdS__param_3
)
{
	.reg .pred 	%p<3>;
	.reg .b32 	%r<11>;
	.reg .b64 	%rd<8>;
	.reg .b64 	%fd<4>;

	ld.param.u32 	%r6, [_Z10_div_64_01idPdS__param_0];
	ld.param.f64 	%fd1, [_Z10_div_64_01idPdS__param_1];
	ld.param.u64 	%rd3, [_Z10_div_64_01idPdS__param_2];
	ld.param.u64 	%rd4, [_Z10_div_64_01idPdS__param_3];
	mov.u32 	%r7, %tid.x;
	mov.u32 	%r8, %ctaid.x;
	mov.u32 	%r1, %ntid.x;
	mad.lo.s32 	%r10, %r8, %r1, %r7;
	setp.ge.s32 	%p1, %r10, %r6;
	@%p1 bra 	$L__BB7_3;
	mov.u32 	%r9, %nctaid.x;
	mul.lo.s32 	%r3, %r1, %r9;
	cvta.to.global.u64 	%rd1, %rd3;
	cvta.to.global.u64 	%rd2, %rd4;
$L__BB7_2:
	mul.wide.s32 	%rd5, %r10, 8;
	add.s64 	%rd6, %rd1, %rd5;
	ld.global.f64 	%fd2, [%rd6];
	div.rn.f64 	%fd3, %fd1, %fd2;
	add.s64 	%rd7, %rd2, %rd5;
	st.global.f64 	[%rd7], %fd3;
	add.s32 	%r10, %r10, %r3;
	setp.lt.s32 	%p2, %r10, %r6;
	@%p2 bra 	$L__BB7_2;
$L__BB7_3:
	ret;

}
	// .globl	_Z10_pow_32_01ifPfS_
.visible .entry _Z10_pow_32_01ifPfS_(
	.param .u32 _Z10_pow_32_01ifPfS__param_0,
	.param .f32 _Z10_pow_32_01ifPfS__param_1,
	.param .u64 .ptr .align 1 _Z10_pow_32_01ifPfS__param_2,
	.param .u64 .ptr .align 1 _Z10_pow_32_01ifPfS__param_3
)
{
	.reg .pred 	%p<39>;
	.reg .b32 	%r<36>;
	.reg .b32 	%f<114>;
	.reg .b64 	%rd<13>;

	ld.param.u32 	%r10, [_Z10_pow_32_01ifPfS__param_0];
	ld.param.f32 	%f17, [_Z10_pow_32_01ifPfS__param_1];
	ld.param.u64 	%rd3, [_Z10_pow_32_01ifPfS__param_2];
	ld.param.u64 	%rd4, [_Z10_pow_32_01ifPfS__param_3];
	cvta.to.global.u64 	%rd1, %rd4;
	cvta.to.global.u64 	%rd2, %rd3;
	mov.u32 	%r11, %tid.x;
	mov.u32 	%r12, %ctaid.x;
	mov.u32 	%r1, %ntid.x;
	mad.lo.s32 	%r34, %r12, %r1, %r11;
	setp.ge.s32 	%p2, %r34, %r10;
	@%p2 bra 	$L__BB8_17;
	abs.f32 	%f18, %f17;
	setp.lt.f32 	%p3, %f18, 0f00800000;
	mul.f32 	%f19, %f18, 0f4B800000;
	selp.f32 	%f20, %f19, %f18, %p3;
	selp.f32 	%f21, 0fC1C00000, 0f00000000, %p3;
	mov.b32 	%r13, %f20;
	add.s32 	%r14, %r13, -1060439283;
	and.b32  	%r15, %r14, -8388608;
	sub.s32 	%r16, %r13, %r15;
	mov.b32 	%f22, %r16;
	cvt.rn.f32.s32 	%f23, %r15;
	fma.rn.f32 	%f24, %f23, 0f34000000, %f21;
	add.f32 	%f25, %f22, 0fBF800000;
	add.f32 	%f26, %f22, 0f3F800000;
	rcp.approx.ftz.f32 	%f27, %f26;
	add.f32 	%f28, %f25, %f25;
	mul.f32 	%f29, %f28, %f27;
	mul.f32 	%f30, %f29, %f29;
	sub.f32 	%f31, %f25, %f29;
	add.f32 	%f32, %f31, %f31;
	neg.f32 	%f33, %f29;
	fma.rn.f32 	%f34, %f33, %f25, %f32;
	mul.rn.f32 	%f35, %f27, %f34;
	fma.rn.f32 	%f36, %f30, 0f3A2C32E4, 0f3B52E7DB;
	fma.rn.f32 	%f37, %f36, %f30, 0f3C93BB73;
	fma.rn.f32 	%f38, %f37, %f30, 0f3DF6384F;
	mul.rn.f32 	%f39, %f38, %f30;
	fma.rn.f32 	%f40, %f29, 0f3FB8AA3B, %f24;
	sub.f32 	%f41, %f24, %f40;
	fma.rn.f32 	%f42, %f29, 0f3FB8AA3B, %f41;
	fma.rn.f32 	%f43, %f35, 0f3FB8AA3B, %f42;
	fma.rn.f32 	%f44, %f29, 0f32A55E34, %f43;
	mul.f32 	%f45, %f39, 0f40400000;
	fma.rn.f32 	%f46, %f45, %f35, %f44;
	fma.rn.f32 	%f47, %f39, %f29, %f46;
	add.rn.f32 	%f2, %f40, %f47;
	neg.f32 	%f48, %f40;
	add.rn.f32 	%f49, %f2, %f48;
	neg.f32 	%f50, %f49;
	add.rn.f32 	%f3, %f47, %f50;
	setp.eq.f32 	%p4, %f17, 0f00000000;
	setp.eq.f32 	%p5, %f18, 0f7F800000;
	or.pred  	%p1, %p4, %p5;
	setp.lt.f32 	%p6, %f17, 0f00000000;
	add.f32 	%f51, %f17, %f17;
	mov.b32 	%r3, %f51;
	xor.b32  	%r4, %r3, 2139095040;
	mov.u32 	%r17, %nctaid.x;
	mul.lo.s32 	%r5, %r1, %r17;
	@%p6 bra 	$L__BB8_2;
	bra.uni 	$L__BB8_10;
$L__BB8_2:
	setp.eq.f32 	%p22, %f17, 0f3F800000;
	mul.wide.s32 	%rd9, %r34, 4;
	add.s64 	%rd10, %rd2, %rd9;
	ld.global.f32 	%f82, [%rd10];
	mul.f32 	%f83, %f82, 0f3F000000;
	cvt.rzi.f32.f32 	%f84, %f83;
	add.f32 	%f85, %f84, %f84;
	sub.f32 	%f86, %f82, %f85;
	abs.f32 	%f5, %f86;
	setp.eq.f32 	%p23, %f82, 0f00000000;
	or.pred  	%p24, %p22, %p23;
	mov.f32 	%f112, 0f3F800000;
	@%p24 bra 	$L__BB8_9;
	setp.nan.f32 	%p25, %f18, %f18;
	abs.f32 	%f87, %f82;
	setp.nan.f32 	%p26, %f87, %f87;
	or.pred  	%p27, %p25, %p26;
	@%p27 bra 	$L__BB8_8;
	@%p1 bra 	$L__BB8_7;
	setp.eq.f32 	%p28, %f17, 0fBF800000;
	setp.eq.f32 	%p29, %f87, 0f7F800000;
	and.pred  	%p30, %p28, %p29;
	@%p30 bra 	$L__BB8_9;
	mul.rn.f32 	%f89, %f2, %f82;
	cvt.rni.f32.f32 	%f90, %f89;
	sub.f32 	%f91, %f89, %f90;
	neg.f32 	%f92, %f89;
	fma.rn.f32 	%f93, %f2, %f82, %f92;
	fma.rn.f32 	%f94, %f3, %f82, %f93;
	add.f32 	%f95, %f91, %f94;
	setp.gt.f32 	%p31, %f90, 0f00000000;
	selp.b32 	%r26, 0, -2097152000, %p31;
	setp.lt.f32 	%p32, %f89, 0f00000000;
	selp.f32 	%f96, 0f00000000, 0f7F800000, %p32;
	abs.f32 	%f97, %f89;
	setp.gt.f32 	%p33, %f97, 0f43180000;
	cvt.rzi.s32.f32 	%r27, %f90;
	shl.b32 	%r28, %r27, 23;
	sub.s32 	%r29, %r28, %r26;
	mov.b32 	%f98, %r29;
	add.s32 	%r30, %r26, 2130706432;
	mov.b32 	%f99, %r30;
	fma.rn.f32 	%f100, %f95, 0f391FCB8E, 0f3AAF85ED;
	fma.rn.f32 	%f101, %f100, %f95, 0f3C1D9856;
	fma.rn.f32 	%f102, %f101, %f95, 0f3D6357BB;
	fma.rn.f32 	%f103, %f102, %f95, 0f3E75FDEC;
	fma.rn.f32 	%f104, %f103, %f95, 0f3F317218;
	fma.rn.f32 	%f105, %f104, %f95, 0f3F800000;
	mul.f32 	%f106, %f105, %f99;
	mul.f32 	%f107, %f106, %f98;
	selp.f32 	%f108, %f96, %f107, %p33;
	setp.neu.f32 	%p34, %f5, 0f3F800000;
	neg.f32 	%f109, %f108;
	selp.f32 	%f110, %f108, %f109, %p34;
	cvt.rmi.f32.f32 	%f111, %f82;
	setp.neu.f32 	%p35, %f82, %f111;
	selp.f32 	%f112, 0f7FFFFFFF, %f110, %p35;
	bra.uni 	$L__BB8_9;
$L__BB8_7:
	setp.neu.f32 	%p36, %f5, 0f3F800000;
	setp.lt.f32 	%p37, %f82, 0f00000000;
	selp.b32 	%r31, %r4, %r3, %p37;
	and.b32  	%r32, %r31, 2147483647;
	selp.b32 	%r33, %r32, %r31, %p36;
	mov.b32 	%f112, %r33;
	bra.uni 	$L__BB8_9;
$L__BB8_8:
	add.rn.f32 	%f112, %f17, %f82;
$L__BB8_9:
	add.s64 	%rd12, %rd1, %rd9;
	st.global.f32 	[%rd12], %f112;
	add.s32 	%r34, %r34, %r5;
	setp.lt.s32 	%p38, %r34, %r10;
	@%p38 bra 	$L__BB8_2;
	bra.uni 	$L__BB8_17;
$L__BB8_10:
	setp.eq.f32 	%p7, %f17, 0f3F800000;
	mul.wide.s32 	%rd5, %r34, 4;
	add.s64 	%rd6, %rd2, %rd5;
	ld.global.f32 	%f53, [%rd6];
	setp.eq.f32 	%p8, %f53, 0f00000000;
	or.pred  	%p9, %p7, %p8;
	mov.f32 	%f113, 0f3F800000;
	@%p9 bra 	$L__BB8_16;
	setp.num.f32 	%p10, %f18, %f18;
	abs.f32 	%f54, %f53;
	setp.num.f32 	%p11, %f54, %f54;
	and.pred  	%p12, %p10, %p11;
	@%p12 bra 	$L__BB8_13;
	add.rn.f32 	%f113, %f17, %f53;
	bra.uni 	$L__BB8_16;
$L__BB8_13:
	not.pred 	%p13, %p1;
	@%p13 bra 	$L__BB8_15;
	mul.f32 	%f76, %f53, 0f3F000000;
	cvt.rzi.f32.f32 	%f77, %f76;
	add.f32 	%f78, %f77, %f77;
	sub.f32 	%f79, %f53, %f78;
	abs.f32 	%f80, %f79;
	setp.neu.f32 	%p19, %f80, 0f3F800000;
	setp.lt.f32 	%p20, %f53, 0f00000000;
	selp.b32 	%r23, %r4, %r3, %p20;
	and.b32  	%r24, %r23, 2147483647;
	selp.b32 	%r25, %r24, %r23, %p19;
	mov.b32 	%f113, %r25;
	bra.uni 	$L__BB8_16;
$L__BB8_15:
	mul.rn.f32 	%f55, %f2, %f53;
	cvt.rni.f32.f32 	%f56, %f55;
	sub.f32 	%f57, %f55, %f56;
	neg.f32 	%f58, %f55;
	fma.rn.f32 	%f59, %f2, %f53, %f58;
	fma.rn.f32 	%f60, %f3, %f53, %f59;
	add.f32 	%f61, %f57, %f60;
	setp.gt.f32 	%p14, %f56, 0f00000000;
	selp.b32 	%r18, 0, -2097152000, %p14;
	setp.eq.f32 	%p15, %f17, 0fBF800000;
	setp.eq.f32 	%p16, %f54, 0f7F800000;
	setp.lt.f32 	%p17, %f55, 0f00000000;
	selp.f32 	%f62, 0f00000000, 0f7F800000, %p17;
	abs.f32 	%f63, %f55;
	setp.gt.f32 	%p18, %f63, 0f43180000;
	cvt.rzi.s32.f32 	%r19, %f56;
	shl.b32 	%r20, %r19, 23;
	sub.s32 	%r21, %r20, %r18;
	mov.b32 	%f64, %r21;
	add.s32 	%r22, %r18, 2130706432;
	mov.b32 	%f65, %r22;
	fma.rn.f32 	%f66, %f61, 0f391FCB8E, 0f3AAF85ED;
	fma.rn.f32 	%f67, %f66, %f61, 0f3C1D9856;
	fma.rn.f32 	%f68, %f67, %f61, 0f3D6357BB;
	fma.rn.f32 	%f69, %f68, %f61, 0f3E75FDEC;
	fma.rn.f32 	%f70, %f69, %f61, 0f3F317218;
	fma.rn.f32 	%f71, %f70, %f61, 0f3F800000;
	mul.f32 	%f72, %f71, %f65;
	mul.f32 	%f73, %f72, %f64;
	selp.f32 	%f74, %f62, %f73, %p18;
	selp.f32 	%f75, 0f3F800000, %f74, %p16;
	selp.f32 	%f113, %f75, %f74, %p15;
$L__BB8_16:
	add.s64 	%rd8, %rd1, %rd5;
	st.global.f32 	[%rd8], %f113;
	add.s32 	%r34, %r34, %r5;
	setp.lt.s32 	%p21, %r34, %r10;
	@%p21 bra 	$L__BB8_10;
$L__BB8_17:
	ret;

}
	// .globl	_Z10_pow_64_01idPdS_
.visible .entry _Z10_pow_64_01idPdS_(
	.param .u32 _Z10_pow_64_01idPdS__param_0,
	.param .f64 _Z10_pow_64_01idPdS__param_1,
	.param .u64 .ptr .align 1 _Z10_pow_64_01idPdS__param_2,
	.param .u64 .ptr .align 1 _Z10_pow_64_01idPdS__param_3
)
{
	.reg .pred 	%p<39>;
	.reg .b32 	%r<52>;
	.reg .b64 	%rd<19>;
	.reg .b64 	%fd<33>;

	ld.param.u32 	%r13, [_Z10_pow_64_01idPdS__param_0];
	ld.param.f64 	%fd15, [_Z10_pow_64_01idPdS__param_1];
	ld.param.u64 	%rd3, [_Z10_pow_64_01idPdS__param_2];
	ld.param.u64 	%rd4, [_Z10_pow_64_01idPdS__param_3];
	cvta.to.global.u64 	%rd1, %rd4;
	cvta.to.global.u64 	%rd2, %rd3;
	mov.u32 	%r14, %tid.x;
	mov.u32 	%r15, %ctaid.x;
	mov.u32 	%r1, %ntid.x;
	mad.lo.s32 	%r50, %r15, %r1, %r14;
	setp.ge.s32 	%p3, %r50, %r13;
	@%p3 bra 	$L__BB9_18;
	{
	.reg .b32 %temp; 
	mov.b64 	{%temp, %r3}, %fd15;
	}
	abs.f64 	%fd1, %fd15;
	setp.eq.f64 	%p4, %fd15, 0d0000000000000000;
	setp.gt.f64 	%p5, %fd1, 0d3FF0000000000000;
	selp.b32 	%r4, 2146435072, 0, %p5;
	xor.b32  	%r5, %r4, 2146435072;
	mov.u32 	%r16, %nctaid.x;
	mul.lo.s32 	%r6, %r1, %r16;
	@%p4 bra 	$L__BB9_2;
	bra.uni 	$L__BB9_10;
$L__BB9_2:
	mul.wide.s32 	%rd12, %r50, 8;
	add.s64 	%rd13, %rd2, %rd12;
	ld.global.f64 	%fd2, [%rd13];
	{
	.reg .b32 %temp; 
	mov.b64 	{%temp, %r8}, %fd2;
	}
	shr.u32 	%r31, %r8, 20;
	and.b32  	%r32, %r31, 2047;
	add.s32 	%r33, %r32, -1012;
	mov.b64 	%rd14, %fd2;
	shl.b64 	%rd15, %rd14, %r33;
	setp.eq.s64 	%p22, %rd15, -9223372036854775808;
	abs.f64 	%fd3, %fd2;
	setp.neu.f64 	%p23, %fd3, 0d3FE0000000000000;
	and.pred  	%p1, %p23, %p22;
	selp.b32 	%r34, %r3, 0, %p1;
	setp.lt.s32 	%p24, %r8, 0;
	or.b32  	%r35, %r34, 2146435072;
	selp.b32 	%r36, %r35, %r34, %p24;
	mov.b32 	%r37, 0;
	mov.b64 	%fd31, {%r37, %r36};
	add.f64 	%fd28, %fd15, %fd2;
	{
	.reg .b32 %temp; 
	mov.b64 	{%temp, %r38}, %fd28;
	}
	and.b32  	%r39, %r38, 2146435072;
	setp.ne.s32 	%p25, %r39, 2146435072;
	@%p25 bra 	$L__BB9_9;
	setp.nan.f64 	%p26, %fd15, %fd15;
	setp.nan.f64 	%p27, %fd2, %fd2;
	or.pred  	%p28, %p26, %p27;
	@%p28 bra 	$L__BB9_8;
	setp.eq.f64 	%p29, %fd3, 0d7FF0000000000000;
	@%p29 bra 	$L__BB9_7;
	setp.neu.f64 	%p30, %fd1, 0d7FF0000000000000;
	@%p30 bra 	$L__BB9_9;
	setp.lt.s32 	%p31, %r8, 0;
	setp.lt.s32 	%p32, %r3, 0;
	selp.b32 	%r40, 0, 2146435072, %p31;
	and.b32  	%r41, %r8, 2147483647;
	setp.ne.s32 	%p33, %r41, 1071644672;
	or.b32  	%r42, %r40, -2147483648;
	selp.b32 	%r43, %r42, %r40, %p33;
	selp.b32 	%r44, %r43, %r40, %p1;
	selp.b32 	%r45, %r44, %r40, %p32;
	mov.b32 	%r46, 0;
	mov.b64 	%fd31, {%r46, %r45};
	bra.uni 	$L__BB9_9;
$L__BB9_7:
	setp.lt.s32 	%p34, %r8, 0;
	setp.eq.f64 	%p35, %fd15, 0dBFF0000000000000;
	selp.b32 	%r47, %r5, %r4, %p34;
	selp.b32 	%r48, 1072693248, %r47, %p35;
	mov.b32 	%r49, 0;
	mov.b64 	%fd31, {%r49, %r48};
	bra.uni 	$L__BB9_9;
$L__BB9_8:
	add.rn.f64 	%fd31, %fd15, %fd2;
$L__BB9_9:
	setp.eq.f64 	%p36, %fd15, 0d3FF0000000000000;
	setp.eq.f64 	%p37, %fd2, 0d0000000000000000;
	selp.f64 	%fd29, 0d3FF0000000000000, %fd31, %p37;
	selp.f64 	%fd30, 0d3FF0000000000000, %fd29, %p36;
	add.s64 	%rd18, %rd1, %rd12;
	st.global.f64 	[%rd18], %fd30;
	add.s32 	%r50, %r50, %r6;
	setp.lt.s32 	%p38, %r50, %r13;
	@%p38 bra 	$L__BB9_2;
	bra.uni 	$L__BB9_18;
$L__BB9_10:
	setp.lt.s32 	%p6, %r3, 0;
	mul.wide.s32 	%rd5, %r50, 8;
	add.s64 	%rd6, %rd2, %rd5;
	ld.global.f64 	%fd16, [%rd6];
	{
	.reg .b32 %temp; 
	mov.b64 	{%temp, %r11}, %fd16;
	}
	shr.u32 	%r17, %r11, 20;
	and.b32  	%r18, %r17, 2047;
	add.s32 	%r19, %r18, -1012;
	mov.b64 	%rd7, %fd16;
	shl.b64 	%rd8, %rd7, %r19;
	setp.eq.s64 	%p7, %rd8, -9223372036854775808;
	{ // callseq 0, 0
	.param .b64 param0;
	st.param.f64 	[param0], %fd1;
	.param .b64 param1;
	st.param.f64 	[param1], %fd16;
	.param .b64 retval0;
	call.uni (retval0), 
	__internal_accurate_pow, 
	(
	param0, 
	param1
	);
	ld.param.f64 	%fd17, [retval0];
	} // callseq 0
	and.pred  	%p2, %p6, %p7;
	neg.f64 	%fd19, %fd17;
	selp.f64 	%fd20, %fd19, %fd17, %p2;
	cvt.rzi.f64.f64 	%fd21, %fd16;
	setp.neu.f64 	%p8, %fd16, %fd21;
	selp.f64 	%fd23, 0dFFF8000000000000, %fd20, %p8;
	selp.f64 	%fd32, %fd23, %fd20, %p6;
	add.f64 	%fd24, %fd15, %fd16;
	{
	.reg .b32 %temp; 
	mov.b64 	{%temp, %r20}, %fd24;
	}
	and.b32  	%r21, %r20, 2146435072;
	setp.ne.s32 	%p9, %r21, 2146435072;
	@%p9 bra 	$L__BB9_17;
	setp.num.f64 	%p10, %fd15, %fd15;
	setp.num.f64 	%p11, %fd16, %fd16;
	and.pred  	%p12, %p10, %p11;
	@%p12 bra 	$L__BB9_13;
	add.rn.f64 	%fd32, %fd15, %fd16;
	bra.uni 	$L__BB9_17;
$L__BB9_13:
	abs.f64 	%fd25, %fd16;
	setp.neu.f64 	%p13, %fd25, 0d7FF0000000000000;
	@%p13 bra 	$L__BB9_15;
	setp.eq.f64 	%p17, %fd15, 0dBFF0000000000000;
	setp.lt.s32 	%p18, %r11, 0;
	selp.b32 	%r28, %r5, %r4, %p18;
	selp.b32 	%r29, 1072693248, %r28, %p17;
	mov.b32 	%r30, 0;
	mov.b64 	%fd32, {%r30, %r29};
	bra.uni 	$L__BB9_17;
$L__BB9_15:
	setp.neu.f64 	%p14, %fd1, 0d7FF0000000000000;
	@%p14 bra 	$L__BB9_17;
	setp.lt.s32 	%p15, %r11, 0;
	selp.b32 	%r22, 0, 2146435072, %p15;
	and.b32  	%r23, %r11, 2147483647;
	setp.ne.s32 	%p16, %r23, 1071644672;
	or.b32  	%r24, %r22, -2147483648;
	selp.b32 	%r25, %r24, %r22, %p16;
	selp.b32 	%r26, %r25, %r22, %p2;
	mov.b32 	%r27, 0;
	mov.b64 	%fd32, {%r27, %r26};
$L__BB9_17:
	setp.eq.f64 	%p19, %fd15, 0d3FF0000000000000;
	setp.eq.f64 	%p20, %fd16, 0d0000000000000000;
	selp.f64 	%fd26, 0d3FF0000000000000, %fd32, %p20;
	selp.f64 	%fd27, 0d3FF0000000000000, %fd26, %p19;
	add.s64 	%rd11, %rd1, %rd5;
	st.global.f64 	[%rd11], %fd27;
	add.s32 	%r50, %r50, %r6;
	setp.lt.s32 	%p21, %r50, %r13;
	@%p21 bra 	$L__BB9_10;
$L__BB9_18:
	ret;

}
	// .globl	_Z10_max_32_01ifPfS_
.visible .entry _Z10_max_32_01ifPfS_(
	.param .u32 _Z10_max_32_01ifPfS__param_0,
	.param .f32 _Z10_max_32_01ifPfS__param_1,
	.param .u64 .ptr .align 1 _Z10_max_32_01ifPfS__param_2,
	.param .u64 .ptr .align 1 _Z10_max_32_01ifPfS__param_3
)
{
	.reg .pred 	%p<4>;
	.reg .b32 	%r<11>;
	.reg .b32 	%f<4>;
	.reg .b64 	%rd<8>;

	ld.param.u32 	%r6, [_Z10_max_32_01ifPfS__param_0];
	ld.param.f32 	%f1, [_Z10_max_32_01ifPfS__param_1];
	ld.param.u64 	%rd3, [_Z10_max_32_01ifPfS__param_2];
	ld.param.u64 	%rd4, [_Z10_max_32_01ifPfS__param_3];
	mov.u32 	%r7, %tid.x;
	mov.u32 	%r8, %ctaid.x;
	mov.u32 	%r1, %ntid.x;
	mad.lo.s32 	%r10, %r8, %r1, %r7;
	setp.ge.s32 	%p1, %r10, %r6;
	@%p1 bra 	$L__BB10_3;
	mov.u32 	%r9, %nctaid.x;
	mul.lo.s32 	%r3, %r1, %r9;
	cvta.to.global.u64 	%rd1, %rd3;
	cvta.to.global.u64 	%rd2, %rd4;
$L__BB10_2:
	mul.wide.s32 	%rd5, %r10, 4;
	add.s64 	%rd6, %rd1, %rd5;
	ld.global.f32 	%f2, [%rd6];
	setp.gt.f32 	%p2, %f2, %f1;
	selp.f32 	%f3, %f2, %f1, %p2;
	add.s64 	%rd7, %rd2, %rd5;
	st.global.f32 	[%rd7], %f3;
	add.s32 	%r10, %r10, %r3;
	setp.lt.s32 	%p3, %r10, %r6;
	@%p3 bra 	$L__BB10_2;
$L__BB10_3:
	ret;

}
	// .globl	_Z10_max_64_01idPdS_
.visible .entry _Z10_max_64_01idPdS_(
	.param .u32 _Z10_max_64_01idPdS__param_0,
	.param .f64 _Z10_max_64_01idPdS__param_1,
	.param .u64 .ptr .align 1 _Z10_max_64_01idPdS__param_2,
	.param .u64 .ptr .align 1 _Z10_max_64_01idPdS__param_3
)
{
	.reg .pred 	%p<4>;
	.reg .b32 	%r<11>;
	.reg .b64 	%rd<8>;
	.reg .b64 	%fd<4>;

	ld.param.u32 	%r6, [_Z10_max_64_01idPdS__param_0];
	ld.param.f64 	%fd1, [_Z10_max_64_01idPdS__param_1];
	ld.param.u64 	%rd3, [_Z10_max_64_01idPdS__param_2];
	ld.param.u64 	%rd4, [_Z10_max_64_01idPdS__param_3];
	mov.u32 	%r7, %tid.x;
	mov.u32 	%r8, %ctaid.x;
	mov.u32 	%r1, %ntid.x;
	mad.lo.s32 	%r10, %r8, %r1, %r7;
	setp.ge.s32 	%p1, %r10, %r6;
	@%p1 bra 	$L__BB11_3;
	mov.u32 	%r9, %nctaid.x;
	mul.lo.s32 	%r3, %r1, %r9;
	cvta.to.global.u64 	%rd1, %rd3;
	cvta.to.global.u64 	%rd2, %rd4;
$L__BB11_2:
	mul.wide.s32 	%rd5, %r10, 8;
	add.s64 	%rd6, %rd1, %rd5;
	ld.global.f64 	%fd2, [%rd6];
	setp.gt.f64 	%p2, %fd2, %fd1;
	selp.f64 	%fd3, %fd2, %fd1, %p2;
	add.s64 	%rd7, %rd2, %rd5;
	st.global.f64 	[%rd7], %fd3;
	add.s32 	%r10, %r10, %r3;
	setp.lt.s32 	%p3, %r10, %r6;
	@%p3 bra 	$L__BB11_2;
$L__BB11_3:
	ret;

}
	// .globl	_Z10_min_32_01ifPfS_
.visible .entry _Z10_min_32_01ifPfS_(
	.param .u32 _Z10_min_32_01ifPfS__param_0,
	.param .f32 _Z10_min_32_01ifPfS__param_1,
	.param .u64 .ptr .align 1 _Z10_min_32_01ifPfS__param_2,
	.param .u64 .ptr .align 1 _Z10_min_32_01ifPfS__param_3
)
{
	.reg .pred 	%p<4>;
	.reg .b32 	%r<11>;
	.reg .b32 	%f<4>;
	.reg .b64 	%rd<8>;

	ld.param.u32 	%r6, [_Z10_min_32_01ifPfS__param_0];
	ld.param.f32 	%f1, [_Z10_min_32_01ifPfS__param_1];
	ld.param.u64 	%rd3, [_Z10_min_32_01ifPfS__param_2];
	ld.param.u64 	%rd4, [_Z10_min_32_01ifPfS__param_3];
	mov.u32 	%r7, %tid.x;
	mov.u32 	%r8, %ctaid.x;
	mov.u32 	%r1, %ntid.x;
	mad.lo.s32 	%r10, %r8, %r1, %r7;
	setp.ge.s32 	%p1, %r10, %r6;
	@%p1 bra 	$L__BB12_3;
	mov.u32 	%r9, %nctaid.x;
	mul.lo.s32 	%r3, %r1, %r9;
	cvta.to.global.u64 	%rd1, %rd3;
	cvta.to.global.u64 	%rd2, %rd4;
$L__BB12_2:
	mul.wide.s32 	%rd5, %r10, 4;
	add.s64 	%rd6, %rd1, %rd5;
	ld.global.f32 	%f2, [%rd6];
	setp.lt.f32 	%p2, %f2, %f1;
	selp.f32 	%f3, %f2, %f1, %p2;
	add.s64 	%rd7, %rd2, %rd5;
	st.global.f32 	[%rd7], %f3;
	add.s32 	%r10, %r10, %r3;
	setp.lt.s32 	%p3, %r10, %r6;
	@%p3 bra 	$L__BB12_2;
$L__BB12_3:
	ret;

}
	// .globl	_Z10_min_64_01idPdS_
.visible .entry _Z10_min_64_01idPdS_(
	.param .u32 _Z10_min_64_01idPdS__param_0,
	.param .f64 _Z10_min_64_01idPdS__param_1,
	.param .u64 .ptr .align 1 _Z10_min_64_01idPdS__param_2,
	.param .u64 .ptr .align 1 _Z10_min_64_01idPdS__param_3
)
{
	.reg .pred 	%p<4>;
	.reg .b32 	%r<11>;
	.reg .b64 	%rd<8>;
	.reg .b64 	%fd<4>;

	ld.param.u32 	%r6, [_Z10_min_64_01idPdS__param_0];
	ld.param.f64 	%fd1, [_Z10_min_64_01idPdS__param_1];
	ld.param.u64 	%rd3, [_Z10_min_64_01idPdS__param_2];
	ld.param.u64 	%rd4, [_Z10_min_64_01idPdS__param_3];
	mov.u32 	%r7, %tid.x;
	mov.u32 	%r8, %ctaid.x;
	mov.u32 	%r1, %ntid.x;
	mad.lo.s32 	%r10, %r8, %r1, %r7;
	setp.ge.s32 	%p1, %r10, %r6;
	@%p1 bra 	$L__BB13_3;
	mov.u32 	%r9, %nctaid.x;
	mul.lo.s32 	%r3, %r1, %r9;
	cvta.to.global.u64 	%rd1, %rd3;
	cvta.to.global.u64 	%rd2, %rd4;
$L__BB13_2:
	mul.wide.s32 	%rd5, %r10, 8;
	add.s64 	%rd6, %rd1, %rd5;
	ld.global.f64 	%fd2, [%rd6];
	setp.lt.f64 	%p2, %fd2, %fd1;
	selp.f64 	%fd3, %fd2, %fd1, %p2;
	add.s64 	%rd7, %rd2, %rd5;
	st.global.f64 	[%rd7], %fd3;
	add.s32 	%r10, %r10, %r3;
	setp.lt.s32 	%p3, %r10, %r6;
	@%p3 bra 	$L__BB13_2;
$L__BB13_3:
	ret;

}
	// .globl	_Z9_eq_32_01ifPfS_
.visible .entry _Z9_eq_32_01ifPfS_(
	.param .u32 _Z9_eq_32_01ifPfS__param_0,
	.param .f32 _Z9_eq_32_01ifPfS__param_1,
	.param .u64 .ptr .align 1 _Z9_eq_32_01ifPfS__param_2,
	.param .u64 .ptr .align 1 _Z9_eq_32_01ifPfS__param_3
)
{
	.reg .pred 	%p<4>;
	.reg .b32 	%r<11>;
	.reg .b32 	%f<4>;
	.reg .b64 	%rd<8>;

	ld.param.u32 	%r6, [_Z9_eq_32_01ifPfS__param_0];
	ld.param.f32 	%f1, [_Z9_eq_32_01ifPfS__param_1];
	ld.param.u64 	%rd3, [_Z9_eq_32_01ifPfS__param_2];
	ld.param.u64 	%rd4, [_Z9_eq_32_01ifPfS__param_3];
	mov.u32 	%r7, %tid.x;
	mov.u32 	%r8, %ctaid.x;
	mov.u32 	%r1, %ntid.x;
	mad.lo.s32 	%r10, %r8, %r1, %r7;
	setp.ge.s32 	%p1, %r10, %r6;
	@%p1 bra 	$L__BB14_3;
	mov.u32 	%r9, %nctaid.x;
	mul.lo.s32 	%r3, %r1, %r9;
	cvta.to.global.u64 	%rd1, %rd3;
	cvta.to.global.u64 	%rd2, %rd4;
$L__BB14_2:
	mul.wide.s32 	%rd5, %r10, 4;
	add.s64 	%rd6, %rd1, %rd5;
	ld.global.f32 	%f2, [%rd6];
	setp.eq.f32 	%p2, %f2, %f1;
	selp.f32 	%f3, 0f3F800000, 0f00000000, %p2;
	add.s64 	%rd7, %rd2, %rd5;
	st.global.f32 	[%rd7], %f3;
	add.s32 	%r10, %r10, %r3;
	setp.lt.s32 	%p3, %r10, %r6;
	@%p3 bra 	$L__BB14_2;
$L__BB14_3:
	ret;

}
	// .globl	_Z9_eq_64_01idPdS_
.visible .entry _Z9_eq_64_01idPdS_(
	.param .u32 _Z9_eq_64_01idPdS__param_0,
	.param .f64 _Z9_eq_64_01idPdS__param_1,
	.param .u64 .ptr .align 1 _Z9_eq_64_01idPdS__param_2,
	.param .u64 .ptr .align 1 _Z9_eq_64_01idPdS__param_3
)
{
	.reg .pred 	%p<4>;
	.reg .b32 	%r<11>;
	.reg .b64 	%rd<8>;
	.reg .b64 	%fd<4>;

	ld.param.u32 	%r6, [_Z9_eq_64_01idPdS__param_0];
	ld.param.f64 	%fd1, [_Z9_eq_64_01idPdS__param_1];
	ld.param.u64 	%rd3, [_Z9_eq_64_01idPdS__param_2];
	ld.param.u64 	%rd4, [_Z9_eq_64_01idPdS__param_3];
	mov.u32 	%r7, %tid.x;
	mov.u32 	%r8, %ctaid.x;
	mov.u32 	%r1, %ntid.x;
	mad.lo.s32 	%r10, %r8, %r1, %r7;
	setp.ge.s32 	%p1, %r10, %r6;
	@%p1 bra 	$L__BB15_3;
	mov.u32 	%r9, %nctaid.x;
	mul.lo.s32 	%r3, %r1, %r9;
	cvta.to.global.u64 	%rd1, %rd3;
	cvta.to.global.u64 	%rd2, %rd4;
$L__BB15_2:
	mul.wide.s32 	%rd5, %r10, 8;
	add.s64 	%rd6, %rd1, %rd5;
	ld.global.f64 	%fd2, [%rd6];
	setp.eq.f64 	%p2, %fd2, %fd1;
	selp.f64 	%fd3, 0d3FF0000000000000, 0d0000000000000000, %p2;
	add.s64 	%rd7, %rd2, %rd5;
	st.global.f64 	[%rd7], %fd3;
	add.s32 	%r10, %r10, %r3;
	setp.lt.s32 	%p3, %r10, %r6;
	@%p3 bra 	$L__BB15_2;
$L__BB15_3:
	ret;

}
	// .globl	_Z9_gt_32_01ifPfS_
.visible .entry _Z9_gt_32_01ifPfS_(
	.param .u32 _Z9_gt_32_01ifPfS__param_0,
	.param .f32 _Z9_gt_32_01ifPfS__param_1,
	.param .u64 .ptr .align 1 _Z9_gt_32_01ifPfS__param_2,
	.param .u64 .ptr .align 1 _Z9_gt_32_01ifPfS__param_3
)
{
	.reg .pred 	%p<4>;
	.reg .b32 	%r<11>;
	.reg .b32 	%f<4>;
	.reg .b64 	%rd<8>;

	ld.param.u32 	%r6, [_Z9_gt_32_01ifPfS__param_0];
	ld.param.f32 	%f1, [_Z9_gt_32_01ifPfS__param_1];
	ld.param.u64 	%rd3, [_Z9_gt_32_01ifPfS__param_2];
	ld.param.u64 	%rd4, [_Z9_gt_32_01ifPfS__param_3];
	mov.u32 	%r7, %tid.x;
	mov.u32 	%r8, %ctaid.x;
	mov.u32 	%r1, %ntid.x;
	mad.lo.s32 	%r10, %r8, %r1, %r7;
	setp.ge.s32 	%p1, %r10, %r6;
	@%p1 bra 	$L__BB16_3;
	mov.u32 	%r9, %nctaid.x;
	mul.lo.s32 	%r3, %r1, %r9;
	cvta.to.global.u64 	%rd1, %rd3;
	cvta.to.global.u64 	%rd2, %rd4;
$L__BB16_2:
	mul.wide.s32 	%rd5, %r10, 4;
	add.s64 	%rd6, %rd1, %rd5;
	ld.global.f32 	%f2, [%rd6];
	setp.gt.f32 	%p2, %f2, %f1;
	selp.f32 	%f3, 0f3F800000, 0f00000000, %p2;
	add.s64 	%rd7, %rd2, %rd5;
	st.global.f32 	[%rd7], %f3;
	add.s32 	%r10, %r10, %r3;
	setp.lt.s32 	%p3, %r10, %r6;
	@%p3 bra 	$L__BB16_2;
$L__BB16_3:
	ret;

}
	// .globl	_Z9_gt_64_01idPdS_
.visible .entry _Z9_gt_64_01idPdS_(
	.param .u32 _Z9_gt_64_01idPdS__param_0,
	.param .f64 _Z9_gt_64_01idPdS__param_1,
	.param .u64 .ptr .align 1 _Z9_gt_64_01idPdS__param_2,
	.param .u64 .ptr .align 1 _Z9_gt_64_01idPdS__param_3
)
{
	.reg .pred 	%p<4>;
	.reg .b32 	%r<11>;
	.reg .b64 	%rd<8>;
	.reg .b64 	%fd<4>;

	ld.param.u32 	%r6, [_Z9_gt_64_01idPdS__param_0];
	ld.param.f64 	%fd1, [_Z9_gt_64_01idPdS__param_1];
	ld.param.u64 	%rd3, [_Z9_gt_64_01idPdS__param_2];
	ld.param.u64 	%rd4, [_Z9_gt_64_01idPdS__param_3];
	mov.u32 	%r7, %tid.x;
	mov.u32 	%r8, %ctaid.x;
	mov.u32 	%r1, %ntid.x;
	mad.lo.s32 	%r10, %r8, %r1, %r7;
	setp.ge.s32 	%p1, %r10, %r6;
	@%p1 bra 	$L__BB17_3;
	mov.u32 	%r9, %nctaid.x;
	mul.lo.s32 	%r3, %r1, %r9;
	cvta.to.global.u64 	%rd1, %rd3;
	cvta.to.global.u64 	%rd2, %rd4;
$L__BB17_2:
	mul.wide.s32 	%rd5, %r10, 8;
	add.s64 	%rd6, %rd1, %rd5;
	ld.global.f64 	%fd2, [%rd6];
	setp.gt.f64 	%p2, %fd2, %fd1;
	selp.f64 	%fd3, 0d3FF0000000000000, 0d0000000000000000, %p2;
	add.s64 	%rd7, %rd2, %rd5;
	st.global.f64 	[%rd7], %fd3;
	add.s32 	%r10, %r10, %r3;
	setp.lt.s32 	%p3, %r10, %r6;
	@%p3 bra 	$L__BB17_2;
$L__BB17_3:
	ret;

}
	// .globl	_Z9_ge_32_01ifPfS_
.visible .entry _Z9_ge_32_01ifPfS_(
	.param .u32 _Z9_ge_32_01ifPfS__param_0,
	.param .f32 _Z9_ge_32_01ifPfS__param_1,
	.param .u64 .ptr .align 1 _Z9_ge_32_01ifPfS__param_2,
	.param .u64 .ptr .align 1 _Z9_ge_32_01ifPfS__param_3
)
{
	.reg .pred 	%p<4>;
	.reg .b32 	%r<11>;
	.reg .b32 	%f<4>;
	.reg .b64 	%rd<8>;

	ld.param.u32 	%r6, [_Z9_ge_32_01ifPfS__param_0];
	ld.param.f32 	%f1, [_Z9_ge_32_01ifPfS__param_1];
	ld.param.u64 	%rd3, [_Z9_ge_32_01ifPfS__param_2];
	ld.param.u64 	%rd4, [_Z9_ge_32_01ifPfS__param_3];
	mov.u32 	%r7, %tid.x;
	mov.u32 	%r8, %ctaid.x;
	mov.u32 	%r1, %ntid.x;
	mad.lo.s32 	%r10, %r8, %r1, %r7;
	setp.ge.s32 	%p1, %r10, %r6;
	@%p1 bra 	$L__BB18_3;
	mov.u32 	%r9, %nctaid.x;
	mul.lo.s32 	%r3, %r1, %r9;
	cvta.to.global.u64 	%rd1, %rd3;
	cvta.to.global.u64 	%rd2, %rd4;
$L__BB18_2:
	mul.wide.s32 	%rd5, %r10, 4;
	add.s64 	%rd6, %rd1, %rd5;
	ld.global.f32 	%f2, [%rd6];
	setp.ge.f32 	%p2, %f2, %f1;
	selp.f32 	%f3, 0f3F800000, 0f00000000, %p2;
	add.s64 	%rd7, %rd2, %rd5;
	st.global.f32 	[%rd7], %f3;
	add.s32 	%r10, %r10, %r3;
	setp.lt.s32 	%p3, %r10, %r6;
	@%p3 bra 	$L__BB18_2;
$L__BB18_3:
	ret;

}
	// .globl	_Z9_ge_64_01idPdS_
.visible .entry _Z9_ge_64_01idPdS_(
	.param .u32 _Z9_ge_64_01idPdS__param_0,
	.param .f64 _Z9_ge_64_01idPdS__param_1,
	.param .u64 .ptr .align 1 _Z9_ge_64_01idPdS__param_2,
	.param .u64 .ptr .align 1 _Z9_ge_64_01idPdS__param_3
)
{
	.reg .pred 	%p<4>;
	.reg .b32 	%r<11>;
	.reg .b64 	%rd<8>;
	.reg .b64 	%fd<4>;

	ld.param.u32 	%r6, [_Z9_ge_64_01idPdS__param_0];
	ld.param.f64 	%fd1, [_Z9_ge_64_01idPdS__param_1];
	ld.param.u64 	%rd3, [_Z9_ge_64_01idPdS__param_2];
	ld.param.u64 	%rd4, [_Z9_ge_64_01idPdS__param_3];
	mov.u32 	%r7, %tid.x;
	mov.u32 	%r8, %ctaid.x;
	mov.u32 	%r1, %ntid.x;
	mad.lo.s32 	%r10, %r8, %r1, %r7;
	setp.ge.s32 	%p1, %r10, %r6;
	@%p1 bra 	$L__BB19_3;
	mov.u32 	%r9, %nctaid.x;
	mul.lo.s32 	%r3, %r1, %r9;
	cvta.to.global.u64 	%rd1, %rd3;
	cvta.to.global.u64 	%rd2, %rd4;
$L__BB19_2:
	mul.wide.s32 	%rd5, %r10, 8;
	add.s64 	%rd6, %rd1, %rd5;
	ld.global.f64 	%fd2, [%rd6];
	setp.ge.f64 	%p2, %fd2, %fd1;
	selp.f64 	%fd3, 0d3FF0000000000000, 0d0000000000000000, %p2;
	add.s64 	%rd7, %rd2, %rd5;
	st.global.f64 	[%rd7], %fd3;
	add.s32 	%r10, %r10, %r3;
	setp.lt.s32 	%p3, %r10, %r6;
	@%p3 bra 	$L__BB19_2;
$L__BB19_3:
	ret;

}
	// .globl	_Z9_lt_32_01ifPfS_
.visible .entry _Z9_lt_32_01ifPfS_(
	.param .u32 _Z9_lt_32_01ifPfS__param_0,
	.param .f32 _Z9_lt_32_01ifPfS__param_1,
	.param .u64 .ptr .align 1 _Z9_lt_32_01ifPfS__param_2,
	.param .u64 .ptr .align 1 _Z9_lt_32_01ifPfS__param_3
)
{
	.reg .pred 	%p<4>;
	.reg .b32 	%r<11>;
	.reg .b32 	%f<4>;
	.reg .b64 	%rd<8>;

	ld.param.u32 	%r6, [_Z9_lt_32_01ifPfS__param_0];
	ld.param.f32 	%f1, [_Z9_lt_32_01ifPfS__param_1];
	ld.param.u64 	%rd3, [_Z9_lt_32_01ifPfS__param_2];
	ld.param.u64 	%rd4, [_Z9_lt_32_01ifPfS__param_3];
	mov.u32 	%r7, %tid.x;
	mov.u32 	%r8, %ctaid.x;
	mov.u32 	%r1, %ntid.x;
	mad.lo.s32 	%r10, %r8, %r1, %r7;
	setp.ge.s32 	%p1, %r10, %r6;
	@%p1 bra 	$L__BB20_3;
	mov.u32 	%r9, %nctaid.x;
	mul.lo.s32 	%r3, %r1, %r9;
	cvta.to.global.u64 	%rd1, %rd3;
	cvta.to.global.u64 	%rd2, %rd4;
$L__BB20_2:
	mul.wide.s32 	%rd5, %r10, 4;
	add.s64 	%rd6, %rd1, %rd5;
	ld.global.f32 	%f2, [%rd6];
	setp.lt.f32 	%p2, %f2, %f1;
	selp.f32 	%f3, 0f3F800000, 0f00000000, %p2;
	add.s64 	%rd7, %rd2, %rd5;
	st.global.f32 	[%rd7], %f3;
	add.s32 	%r10, %r10, %r3;
	setp.lt.s32 	%p3, %r10, %r6;
	@%p3 bra 	$L__BB20_2;
$L__BB20_3:
	ret;

}
	// .globl	_Z9_lt_64_01idPdS_
.visible .entry _Z9_lt_64_01idPdS_(
	.param .u32 _Z9_lt_64_01idPdS__param_0,
	.param .f64 _Z9_lt_64_01idPdS__param_1,
	.param .u64 .ptr .align 1 _Z9_lt_64_01idPdS__param_2,
	.param .u64 .ptr .align 1 _Z9_lt_64_01idPdS__param_3
)
{
	.reg .pred 	%p<4>;
	.reg .b32 	%r<11>;
	.reg .b64 	%rd<8>;
	.reg .b64 	%fd<4>;

	ld.param.u32 	%r6, [_Z9_lt_64_01idPdS__param_0];
	ld.param.f64 	%fd1, [_Z9_lt_64_01idPdS__param_1];
	ld.param.u64 	%rd3, [_Z9_lt_64_01idPdS__param_2];
	ld.param.u64 	%rd4, [_Z9_lt_64_01idPdS__param_3];
	mov.u32 	%r7, %tid.x;
	mov.u32 	%r8, %ctaid.x;
	mov.u32 	%r1, %ntid.x;
	mad.lo.s32 	%r10, %r8, %r1, %r7;
	setp.ge.s32 	%p1, %r10, %r6;
	@%p1 bra 	$L__BB21_3;
	mov.u32 	%r9, %nctaid.x;
	mul.lo.s32 	%r3, %r1, %r9;
	cvta.to.global.u64 	%rd1, %rd3;
	cvta.to.global.u64 	%rd2, %rd4;
$L__BB21_2:
	mul.wide.s32 	%rd5, %r10, 8;
	add.s64 	%rd6, %rd1, %rd5;
	ld.global.f64 	%fd2, [%rd6];
	setp.lt.f64 	%p2, %fd2, %fd1;
	selp.f64 	%fd3, 0d3FF0000000000000, 0d0000000000000000, %p2;
	add.s64 	%rd7, %rd2, %rd5;
	st.global.f64 	[%rd7], %fd3;
	add.s32 	%r10, %r10, %r3;
	setp.lt.s32 	%p3, %r10, %r6;
	@%p3 bra 	$L__BB21_2;
$L__BB21_3:
	ret;

}
	// .globl	_Z9_le_32_01ifPfS_
.visible .entry _Z9_le_32_01ifPfS_(
	.param .u32 _Z9_le_32_01ifPfS__param_0,
	.param .f32 _Z9_le_32_01ifPfS__param_1,
	.param .u64 .ptr .align 1 _Z9_le_32_01ifPfS__param_2,
	.param .u64 .ptr .align 1 _Z9_le_32_01ifPfS__param_3
)
{
	.reg .pred 	%p<4>;
	.reg .b32 	%r<11>;
	.reg .b32 	%f<4>;
	.reg .b64 	%rd<8>;

	ld.param.u32 	%r6, [_Z9_le_32_01ifPfS__param_0];
	ld.param.f32 	%f1, [_Z9_le_32_01ifPfS__param_1];
	ld.param.u64 	%rd3, [_Z9_le_32_01ifPfS__param_2];
	ld.param.u64 	%rd4, [_Z9_le_32_01ifPfS__param_3];
	mov.u32 	%r7, %tid.x;
	mov.u32 	%r8, %ctaid.x;
	mov.u32 	%r1, %ntid.x;
	mad.lo.s32 	%r10, %r8, %r1, %r7;
	setp.ge.s32 	%p1, %r10, %r6;
	@%p1 bra 	$L__BB22_3;
	mov.u32 	%r9, %nctaid.x;
	mul.lo.s32 	%r3, %r1, %r9;
	cvta.to.global.u64 	%rd1, %rd3;
	cvta.to.global.u64 	%rd2, %rd4;
$L__BB22_2:
	mul.wide.s32 	%rd5, %r10, 4;
	add.s64 	%rd6, %rd1, %rd5;
	ld.global.f32 	%f2, [%rd6];
	setp.le.f32 	%p2, %f2, %f1;
	selp.f32 	%f3, 0f3F800000, 0f00000000, %p2;
	add.s64 	%rd7, %rd2, %rd5;
	st.global.f32 	[%rd7], %f3;
	add.s32 	%r10, %r10, %r3;
	setp.lt.s32 	%p3, %r10, %r6;
	@%p3 bra 	$L__BB22_2;
$L__BB22_3:
	ret;

}
	// .globl	_Z9_le_64_01idPdS_
.visible .entry _Z9_le_64_01idPdS_(
	.param .u32 _Z9_le_64_01idPdS__param_0,
	.param .f64 _Z9_le_64_01idPdS__param_1,
	.param .u64 .ptr .align 1 _Z9_le_64_01idPdS__param_2,
	.param .u64 .ptr .align 1 _Z9_le_64_01idPdS__param_3
)
{
	.reg .pred 	%p<4>;
	.reg .b32 	%r<11>;
	.reg .b64 	%rd<8>;
	.reg .b64 	%fd<4>;

	ld.param.u32 	%r6, [_Z9_le_64_01idPdS__param_0];
	ld.param.f64 	%fd1, [_Z9_le_64_01idPdS__param_1];
	ld.param.u64 	%rd3, [_Z9_le_64_01idPdS__param_2];
	ld.param.u64 	%rd4, [_Z9_le_64_01idPdS__param_3];
	mov.u32 	%r7, %tid.x;
	mov.u32 	%r8, %ctaid.x;
	mov.u32 	%r1, %ntid.x;
	mad.lo.s32 	%r10, %r8, %r1, %r7;
	setp.ge.s32 	%p1, %r10, %r6;
	@%p1 bra 	$L__BB23_3;
	mov.u32 	%r9, %nctaid.x;
	mul.lo.s32 	%r3, %r1, %r9;
	cvta.to.global.u64 	%rd1, %rd3;
	cvta.to.global.u64 	%rd2, %rd4;
$L__BB23_2:
	mul.wide.s32 	%rd5, %r10, 8;
	add.s64 	%rd6, %rd1, %rd5;
	ld.global.f64 	%fd2, [%rd6];
	setp.le.f64 	%p2, %fd2, %fd1;
	selp.f64 	%fd3, 0d3FF0000000000000, 0d0000000000000000, %p2;
	add.s64 	%rd7, %rd2, %rd5;
	st.global.f64 	[%rd7], %fd3;
	add.s32 	%r10, %r10, %r3;
	setp.lt.s32 	%p3, %r10, %r6;
	@%p3 bra 	$L__BB23_2;
$L__BB23_3:
	ret;

}
.func  (.param .b64 func_retval0) __internal_accurate_pow(
	.param .b64 __internal_accurate_pow_param_0,
	.param .b64 __internal_accurate_pow_param_1
)
{
	.reg .pred 	%p<8>;
	.reg .b32 	%r<49>;
	.reg .b32 	%f<3>;
	.reg .b64 	%fd<109>;

	ld.param.f64 	%fd10, [__internal_accurate_pow_param_0];
	ld.param.f64 	%fd11, [__internal_accurate_pow_param_1];
	{
	.reg .b32 %temp; 
	mov.b64 	{%temp, %r46}, %fd10;
	}
	{
	.reg .b32 %temp; 
	mov.b64 	{%r45, %temp}, %fd10;
	}
	shr.u32 	%r47, %r46, 20;
	setp.gt.u32 	%p1, %r46, 1048575;
	@%p1 bra 	$L__BB24_2;
	mul.f64 	%fd12, %fd10, 0d4350000000000000;
	{
	.reg .b32 %temp; 
	mov.b64 	{%temp, %r46}, %fd12;
	}
	{
	.reg .b32 %temp; 
	mov.b64 	{%r45, %temp}, %fd12;
	}
	shr.u32 	%r16, %r46, 20;
	add.s32 	%r47, %r16, -54;
$L__BB24_2:
	add.s32 	%r48, %r47, -1023;
	and.b32  	%r17, %r46, -2146435073;
	or.b32  	%r18, %r17, 1072693248;
	mov.b64 	%fd107, {%r45, %r18};
	setp.lt.u32 	%p2, %r18, 1073127583;
	@%p2 bra 	$L__BB24_4;
	{
	.reg .b32 %temp; 
	mov.b64 	{%r19, %temp}, %fd107;
	}
	{
	.reg .b32 %temp; 
	mov.b64 	{%temp, %r20}, %fd107;
	}
	add.s32 	%r21, %r20, -1048576;
	mov.b64 	%fd107, {%r19, %r21};
	add.s32 	%r48, %r47, -1022;
$L__BB24_4:
	add.f64 	%fd13, %fd107, 0dBFF0000000000000;
	add.f64 	%fd14, %fd107, 0d3FF0000000000000;
	rcp.approx.ftz.f64 	%fd15, %fd14;
	neg.f64 	%fd16, %fd14;
	fma.rn.f64 	%fd17, %fd16, %fd15, 0d3FF0000000000000;
	fma.rn.f64 	%fd18, %fd17, %fd17, %fd17;
	fma.rn.f64 	%fd19, %fd18, %fd15, %fd15;
	mul.f64 	%fd20, %fd13, %fd19;
	fma.rn.f64 	%fd21, %fd13, %fd19, %fd20;
	mul.f64 	%fd22, %fd21, %fd21;
	fma.rn.f64 	%fd23, %fd22, 0d3EB0F5FF7D2CAFE2, 0d3ED0F5D241AD3B5A;
	fma.rn.f64 	%fd24, %fd23, %fd22, 0d3EF3B20A75488A3F;
	fma.rn.f64 	%fd25, %fd24, %fd22, 0d3F1745CDE4FAECD5;
	fma.rn.f64 	%fd26, %fd25, %fd22, 0d3F3C71C7258A578B;
	fma.rn.f64 	%fd27, %fd26, %fd22, 0d3F6249249242B910;
	fma.rn.f64 	%fd28, %fd27, %fd22, 0d3F89999999999DFB;
	sub.f64 	%fd29, %fd13, %fd21;
	add.f64 	%fd30, %fd29, %fd29;
	neg.f64 	%fd31, %fd21;
	fma.rn.f64 	%fd32, %fd31, %fd13, %fd30;
	mul.f64 	%fd33, %fd19, %fd32;
	fma.rn.f64 	%fd34, %fd22, %fd28, 0d3FB5555555555555;
	mov.f64 	%fd35, 0d3FB5555555555555;
	sub.f64 	%fd36, %fd35, %fd34;
	fma.rn.f64 	%fd37, %fd22, %fd28, %fd36;
	add.f64 	%fd38, %fd37, 0dBC46A4CB00B9E7B0;
	add.f64 	%fd39, %fd34, %fd38;
	sub.f64 	%fd40, %fd34, %fd39;
	add.f64 	%fd41, %fd38, %fd40;
	mul.rn.f64 	%fd42, %fd21, %fd21;
	neg.f64 	%fd43, %fd42;
	fma.rn.f64 	%fd44, %fd21, %fd21, %fd43;
	{
	.reg .b32 %temp; 
	mov.b64 	{%r22, %temp}, %fd33;
	}
	{
	.reg .b32 %temp; 
	mov.b64 	{%temp, %r23}, %fd33;
	}
	add.s32 	%r24, %r23, 1048576;
	mov.b64 	%fd45, {%r22, %r24};
	fma.rn.f64 	%fd46, %fd21, %fd45, %fd44;
	mul.rn.f64 	%fd47, %fd42, %fd21;
	neg.f64 	%fd48, %fd47;
	fma.rn.f64 	%fd49, %fd42, %fd21, %fd48;
	fma.rn.f64 	%fd50, %fd42, %fd33, %fd49;
	fma.rn.f64 	%fd51, %fd46, %fd21, %fd50;
	mul.rn.f64 	%fd52, %fd39, %fd47;
	neg.f64 	%fd53, %fd52;
	fma.rn.f64 	%fd54, %fd39, %fd47, %fd53;
	fma.rn.f64 	%fd55, %fd39, %fd51, %fd54;
	fma.rn.f64 	%fd56, %fd41, %fd47, %fd55;
	add.f64 	%fd57, %fd52, %fd56;
	sub.f64 	%fd58, %fd52, %fd57;
	add.f64 	%fd59, %fd56, %fd58;
	add.f64 	%fd60, %fd21, %fd57;
	sub.f64 	%fd61, %fd21, %fd60;
	add.f64 	%fd62, %fd57, %fd61;
	add.f64 	%fd63, %fd59, %fd62;
	add.f64 	%fd64, %fd33, %fd63;
	add.f64 	%fd65, %fd60, %fd64;
	sub.f64 	%fd66, %fd60, %fd65;
	add.f64 	%fd67, %fd64, %fd66;
	xor.b32  	%r25, %r48, -2147483648;
	mov.b32 	%r26, 1127219200;
	mov.b64 	%fd68, {%r25, %r26};
	mov.b32 	%r27, -2147483648;
	mov.b64 	%fd69, {%r27, %r26};
	sub.f64 	%fd70, %fd68, %fd69;
	fma.rn.f64 	%fd71, %fd70, 0d3FE62E42FEFA39EF, %fd65;
	fma.rn.f64 	%fd72, %fd70, 0dBFE62E42FEFA39EF, %fd71;
	sub.f64 	%fd73, %fd72, %fd65;
	sub.f64 	%fd74, %fd67, %fd73;
	fma.rn.f64 	%fd75, %fd70, 0d3C7ABC9E3B39803F, %fd74;
	add.f64 	%fd76, %fd71, %fd75;
	sub.f64 	%fd77, %fd71, %fd76;
	add.f64 	%fd78, %fd75, %fd77;
	{
	.reg .b32 %temp; 
	mov.b64 	{%temp, %r28}, %fd11;
	}
	{
	.reg .b32 %temp; 
	mov.b64 	{%r29, %temp}, %fd11;
	}
	shl.b32 	%r30, %r28, 1;
	setp.gt.u32 	%p3, %r30, -33554433;
	and.b32  	%r31, %r28, -15728641;
	selp.b32 	%r32, %r31, %r28, %p3;
	mov.b64 	%fd79, {%r29, %r32};
	mul.rn.f64 	%fd80, %fd76, %fd79;
	neg.f64 	%fd81, %fd80;
	fma.rn.f64 	%fd82, %fd76, %fd79, %fd81;
	fma.rn.f64 	%fd83, %fd78, %fd79, %fd82;
	add.f64 	%fd4, %fd80, %fd83;
	sub.f64 	%fd84, %fd80, %fd4;
	add.f64 	%fd5, %fd83, %fd84;
	fma.rn.f64 	%fd85, %fd4, 0d3FF71547652B82FE, 0d4338000000000000;
	{
	.reg .b32 %temp; 
	mov.b64 	{%r13, %temp}, %fd85;
	}
	mov.f64 	%fd86, 0dC338000000000000;
	add.rn.f64 	%fd87, %fd85, %fd86;
	fma.rn.f64 	%fd88, %fd87, 0dBFE62E42FEFA39EF, %fd4;
	fma.rn.f64 	%fd89, %fd87, 0dBC7ABC9E3B39803F, %fd88;
	fma.rn.f64 	%fd90, %fd89, 0d3E5ADE1569CE2BDF, 0d3E928AF3FCA213EA;
	fma.rn.f64 	%fd91, %fd90, %fd89, 0d3EC71DEE62401315;
	fma.rn.f64 	%fd92, %fd91, %fd89, 0d3EFA01997C89EB71;
	fma.rn.f64 	%fd93, %fd92, %fd89, 0d3F2A01A014761F65;
	fma.rn.f64 	%fd94, %fd93, %fd89, 0d3F56C16C1852B7AF;
	fma.rn.f64 	%fd95, %fd94, %fd89, 0d3F81111111122322;
	fma.rn.f64 	%fd96, %fd95, %fd89, 0d3FA55555555502A1;
	fma.rn.f64 	%fd97, %fd96, %fd89, 0d3FC5555555555511;
	fma.rn.f64 	%fd98, %fd97, %fd89, 0d3FE000000000000B;
	fma.rn.f64 	%fd99, %fd98, %fd89, 0d3FF0000000000000;
	fma.rn.f64 	%fd100, %fd99, %fd89, 0d3FF0000000000000;
	{
	.reg .b32 %temp; 
	mov.b64 	{%r14, %temp}, %fd100;
	}
	{
	.reg .b32 %temp; 
	mov.b64 	{%temp, %r15}, %fd100;
	}
	shl.b32 	%r33, %r13, 20;
	add.s32 	%r34, %r33, %r15;
	mov.b64 	%fd108, {%r14, %r34};
	{
	.reg .b32 %temp; 
	mov.b64 	{%temp, %r35}, %fd4;
	}
	mov.b32 	%f2, %r35;
	abs.f32 	%f1, %f2;
	setp.lt.f32 	%p4, %f1, 0f4086232B;
	@%p4 bra 	$L__BB24_7;
	setp.lt.f64 	%p5, %fd4, 0d0000000000000000;
	add.f64 	%fd101, %fd4, 0d7FF0000000000000;
	selp.f64 	%fd108, 0d0000000000000000, %fd101, %p5;
	setp.geu.f32 	%p6, %f1, 0f40874800;
	@%p6 bra 	$L__BB24_7;
	shr.u32 	%r36, %r13, 31;
	add.s32 	%r37, %r13, %r36;
	shr.s32 	%r38, %r37, 1;
	shl.b32 	%r39, %r38, 20;
	add.s32 	%r40, %r15, %r39;
	mov.b64 	%fd102, {%r14, %r40};
	sub.s32 	%r41, %r13, %r38;
	shl.b32 	%r42, %r41, 20;
	add.s32 	%r43, %r42, 1072693248;
	mov.b32 	%r44, 0;
	mov.b64 	%fd103, {%r44, %r43};
	mul.f64 	%fd108, %fd103, %fd102;
$L__BB24_7:
	abs.f64 	%fd104, %fd108;
	setp.eq.f64 	%p7, %fd104, 0d7FF0000000000000;
	fma.rn.f64 	%fd105, %fd108, %fd5, %fd108;
	selp.f64 	%fd106, %fd108, %fd105, %p7;
	st.param.f64 	[func_retval0], %fd106;
	ret;

}


// ===== COMPILED SASS (sm_100) =====

	.target	sm_100

	.elftype	@"ET_EXEC"


//--------------------- .note.nv.tkinfo           --------------------------
	.section	.note.nv.tkinfo,"",@"SHT_NOTE"
	.sectionflags	@"SHF_NOTE_NV_TKINFO"
	.tkinfo
        /*0018*/ 	.word	0x00000002
        /*0030*/ 	.string	""
        /*0030*/ 	.string	"ptxas"
        /*0030*/ 	.string	"Cuda compilation tools, release 13.0, V13.0.88"
        /*0030*/ 	.string	"Build cuda_13.0.r13.0/compiler.36424714_0"
        /*0030*/ 	.string	"-arch sm_100 -m 64 "



//--------------------- .note.nv.cuinfo           --------------------------
	.section	.note.nv.cuinfo,"",@"SHT_NOTE"
	.sectionflags	@"SHF_NOTE_NV_CUINFO"
        /*0018*/ 	.short	0x0002
        /*001a*/ 	.short	0x0064
        /*001c*/ 	.short	0x0082
	.zero		2


//--------------------- .nv.info                  --------------------------
	.section	.nv.info,"",@"SHT_CUDA_INFO"
	.align	4


	//----- nvinfo : EIATTR_REGCOUNT
	.align		4
        /*0000*/ 	.byte	0x04, 0x2f
        /*0002*/ 	.short	(.L_1 - .L_0)
	.align		4
.L_0:
        /*0004*/ 	.word	index@(_Z10_add_32_01ifPfS_)
        /*0008*/ 	.word	0x00000010


	//----- nvinfo : EIATTR_FRAME_SIZE
	.align		4
.L_1:
        /*000c*/ 	.byte	0x04, 0x11
        /*000e*/ 	.short	(.L_3 - .L_2)
	.align		4
.L_2:
        /*0010*/ 	.word	index@(_Z10_add_32_01ifPfS_)
        /*0014*/ 	.word	0x00000000


	//----- nvinfo : EIATTR_REGCOUNT
	.align		4
.L_3:
        /*0018*/ 	.byte	0x04, 0x2f
        /*001a*/ 	.short	(.L_5 - .L_4)
	.align		4
.L_4:
        /*001c*/ 	.word	index@(_Z10_add_64_01idPdS_)
        /*0020*/ 	.word	0x00000010


	//----- nvinfo : EIATTR_FRAME_SIZE
	.align		4
.L_5:
        /*0024*/ 	.byte	0x04, 0x11
        /*0026*/ 	.short	(.L_7 - .L_6)
	.align		4
.L_6:
        /*0028*/ 	.word	index@(_Z10_add_64_01idPdS_)
        /*002c*/ 	.word	0x00000000


	//----- nvinfo : EIATTR_REGCOUNT
	.align		4
.L_7:
        /*0030*/ 	.byte	0x04, 0x2f
        /*0032*/ 	.short	(.L_9 - .L_8)
	.align		4
.L_8:
        /*0034*/ 	.word	index@(_Z10_sub_32_01ifPfS_)
        /*0038*/ 	.word	0x00000010


	//----- nvinfo : EIATTR_FRAME_SIZE
	.align		4
.L_9:
        /*003c*/ 	.byte	0x04, 0x11
        /*003e*/ 	.short	(.L_11 - .L_10)
	.align		4
.L_10:
        /*0040*/ 	.word	index@(_Z10_sub_32_01ifPfS_)
        /*0044*/ 	.word	0x00000000


	//----- nvinfo : EIATTR_REGCOUNT
	.align		4
.L_11:
        /*0048*/ 	.byte	0x04, 0x2f
        /*004a*/ 	.short	(.L_13 - .L_12)
	.align		4
.L_12:
        /*004c*/ 	.word	index@(_Z10_sub_64_01idPdS_)
        /*0050*/ 	.word	0x00000010


	//----- nvinfo : EIATTR_FRAME_SIZE
	.align		4
.L_13:
        /*0054*/ 	.byte	0x04, 0x11
        /*0056*/ 	.short	(.L_15 - .L_14)
	.align		4
.L_14:
        /*0058*/ 	.word	index@(_Z10_sub_64_01idPdS_)
        /*005c*/ 	.word	0x00000000


	//----- nvinfo : EIATTR_REGCOUNT
	.align		4
.L_15:
        /*0060*/ 	.byte	0x04, 0x2f
        /*0062*/ 	.short	(.L_17 - .L_16)
	.align		4
.L_16:
        /*0064*/ 	.word	index@(_Z10_mul_32_01ifPfS_)
        /*0068*/ 	.word	0x00000010


	//----- nvinfo : EIATTR_FRAME_SIZE
	.align		4
.L_17:
        /*006c*/ 	.byte	0x04, 0x11
        /*006e*/ 	.short	(.L_19 - .L_18)
	.align		4
.L_18:
        /*0070*/ 	.word	index@(_Z10_mul_32_01ifPfS_)
        /*0074*/ 	.word	0x00000000


	//----- nvinfo : EIATTR_REGCOUNT
	.align		4
.L_19:
        /*0078*/ 	.byte	0x04, 0x2f
        /*007a*/ 	.short	(.L_21 - .L_20)
	.align		4
.L_20:
        /*007c*/ 	.word	index@(_Z10_mul_64_01idPdS_)
        /*0080*/ 	.word	0x00000010


	//----- nvinfo : EIATTR_FRAME_SIZE
	.align		4
.L_21:
        /*0084*/ 	.byte	0x04, 0x11
        /*0086*/ 	.short	(.L_23 - .L_22)
	.align		4
.L_22:
        /*0088*/ 	.word	index@(_Z10_mul_64_01idPdS_)
        /*008c*/ 	.word	0x00000000


	//----- nvinfo : EIATTR_REGCOUNT
	.align		4
.L_23:
        /*0090*/ 	.byte	0x04, 0x2f
        /*0092*/ 	.short	(.L_25 - .L_24)
	.align		4
.L_24:
        /*0094*/ 	.word	index@(_Z10_div_32_01ifPfS_)
        /*0098*/ 	.word	0x00000016


	//----- nvinfo : EIATTR_FRAME_SIZE
	.align		4
.L_25:
        /*009c*/ 	.byte	0x04, 0x11
        /*009e*/ 	.short	(.L_27 - .L_26)
	.align		4
.L_26:
        /*00a0*/ 	.word	index@($__internal_1_$__cuda_sm3x_div_rn_noftz_f32_slowpath)
        /*00a4*/ 	.word	0x00000000


	//----- nvinfo : EIATTR_FRAME_SIZE
	.align		4
.L_27:
        /*00a8*/ 	.byte	0x04, 0x11
        /*00aa*/ 	.short	(.L_29 - .L_28)
	.align		4
.L_28:
        /*00ac*/ 	.word	index@(_Z10_div_32_01ifPfS_)
        /*00b0*/ 	.word	0x00000000


	//----- nvinfo : EIATTR_REGCOUNT
	.align		4
.L_29:
        /*00b4*/ 	.byte	0x04, 0x2f
        /*00b6*/ 	.short	(.L_31 - .L_30)
	.align		4
.L_30:
        /*00b8*/ 	.word	index@(_Z10_div_64_01idPdS_)
        /*00bc*/ 	.word	0x0000001e


	//----- nvinfo : EIATTR_FRAME_SIZE
	.align		4
.L_31:
        /*00c0*/ 	.byte	0x04, 0x11
        /*00c2*/ 	.short	(.L_33 - .L_32)
	.align		4
.L_32:
        /*00c4*/ 	.word	index@($__internal_0_$__cuda_sm20_div_rn_f64_full)
        /*00c8*/ 	.word	0x00000000


	//----- nvinfo : EIATTR_FRAME_SIZE
	.align		4
.L_33:
        /*00cc*/ 	.byte	0x04, 0x11
        /*00ce*/ 	.short	(.L_35 - .L_34)
	.align		4
.L_34:
        /*00d0*/ 	.word	index@(_Z10_div_64_01idPdS_)
        /*00d4*/ 	.word	0x00000000


	//----- nvinfo : EIATTR_REGCOUNT
	.align		4
.L_35:
        /*00d8*/ 	.byte	0x04, 0x2f
        /*00da*/ 	.short	(.L_37 - .L_36)
	.align		4
.L_36:
        /*00dc*/ 	.word	index@(_Z10_pow_32_01ifPfS_)
        /*00e0*/ 	.word	0x0000001a


	//----- nvinfo : EIATTR_FRAME_SIZE
	.align		4
.L_37:
        /*00e4*/ 	.byte	0x04, 0x11
        /*00e6*/ 	.short	(.L_39 - .L_38)
	.align		4
.L_38:
        /*00e8*/ 	.word	index@(_Z10_pow_32_01ifPfS_)
        /*00ec*/ 	.word	0x00000000


	//----- nvinfo : EIATTR_REGCOUNT
	.align		4
.L_39:
        /*00f0*/ 	.byte	0x04, 0x2f
        /*00f2*/ 	.short	(.L_41 - .L_40)
	.align		4
.L_40:
        /*00f4*/ 	.word	index@(_Z10_pow_64_01idPdS_)
        /*00f8*/ 	.word	0x00000025


	//----- nvinfo : EIATTR_FRAME_SIZE
	.align		4
.L_41:
        /*00fc*/ 	.byte	0x04, 0x11
        /*00fe*/ 	.short	(.L_43 - .L_42)
	.align		4
.L_42:
        /*0100*/ 	.word	index@($_Z10_pow_64_01idPdS_$__internal_accurate_pow)
        /*0104*/ 	.word	0x00000000


	//----- nvinfo : EIATTR_FRAME_SIZE
	.align		4
.L_43:
        /*0108*/ 	.byte	0x04, 0x11
        /*010a*/ 	.short	(.L_45 - .L_44)
	.align		4
.L_44:
        /*010c*/ 	.word	index@(_Z10_pow_64_01idPdS_)
        /*0110*/ 	.word	0x00000000


	//----- nvinfo : EIATTR_REGCOUNT
	.align		4
.L_45:
        /*0114*/ 	.byte	0x04, 0x2f
        /*0116*/ 	.short	(.L_47 - .L_46)
	.align		4
.L_46:
        /*0118*/ 	.word	index@(_Z10_max_32_01ifPfS_)
        /*011c*/ 	.word	0x00000010


	//----- nvinfo : EIATTR_FRAME_SIZE
	.align		4
.L_47:
        /*0120*/ 	.byte	0x04, 0x11
        /*0122*/ 	.short	(.L_49 - .L_48)
	.align		4
.L_48:
        /*0124*/ 	.word	index@(_Z10_max_32_01ifPfS_)
        /*0128*/ 	.word	0x00000000


	//----- nvinfo : EIATTR_REGCOUNT
	.align		4
.L_49:
        /*012c*/ 	.byte	0x04, 0x2f
        /*012e*/ 	.short	(.L_51 - .L_50)
	.align		4
.L_50:
        /*0130*/ 	.word	index@(_Z10_max_64_01idPdS_)
        /*0134*/ 	.word	0x00000010


	//----- nvinfo : EIATTR_FRAME_SIZE
	.align		4
.L_51:
        /*0138*/ 	.byte	0x04, 0x11
        /*013a*/ 	.short	(.L_53 - .L_52)
	.align		4
.L_52:
        /*013c*/ 	.word	index@(_Z10_max_64_01idPdS_)
        /*0140*/ 	.word	0x00000000


	//----- nvinfo : EIATTR_REGCOUNT
	.align		4
.L_53:
        /*0144*/ 	.byte	0x04, 0x2f
        /*0146*/ 	.short	(.L_55 - .L_54)
	.align		4
.L_54:
        /*0148*/ 	.word	index@(_Z10_min_32_01ifPfS_)
        /*014c*/ 	.word	0x00000010


	//----- nvinfo : EIATTR_FRAME_SIZE
	.align		4
.L_55:
        /*0150*/ 	.byte	0x04, 0x11
        /*0152*/ 	.short	(.L_57 - .L_56)
	.align		4
.L_56:
        /*0154*/ 	.word	index@(_Z10_min_32_01ifPfS_)
        /*0158*/ 	.word	0x00000000


	//----- nvinfo : EIATTR_REGCOUNT
	.align		4
.L_57:
        /*015c*/ 	.byte	0x04, 0x2f
        /*015e*/ 	.short	(.L_59 - .L_58)
	.align		4
.L_58:
        /*0160*/ 	.word	index@(_Z10_min_64_01idPdS_)
        /*0164*/ 	.word	0x00000010


	//----- nvinfo : EIATTR_FRAME_SIZE
	.align		4
.L_59:
        /*0168*/ 	.byte	0x04, 0x11
        /*016a*/ 	.short	(.L_61 - .L_60)
	.align		4
.L_60:
        /*016c*/ 	.word	index@(_Z10_min_64_01idPdS_)
        /*0170*/ 	.word	0x00000000


	//----- nvinfo : EIATTR_REGCOUNT
	.align		4
.L_61:
        /*0174*/ 	.byte	0x04, 0x2f
        /*0176*/ 	.short	(.L_63 - .L_62)
	.align		4
.L_62:
        /*0178*/ 	.word	index@(_Z9_eq_32_01ifPfS_)
        /*017c*/ 	.word	0x00000010


	//----- nvinfo : EIATTR_FRAME_SIZE
	.align		4
.L_63:
        /*0180*/ 	.byte	0x04, 0x11
        /*0182*/ 	.short	(.L_65 - .L_64)
	.align		4
.L_64:
        /*0184*/ 	.word	index@(_Z9_eq_32_01ifPfS_)
        /*0188*/ 	.word	0x00000000


	//----- nvinfo : EIATTR_REGCOUNT
	.align		4
.L_65:
        /*018c*/ 	.byte	0x04, 0x2f
        /*018e*/ 	.short	(.L_67 - .L_66)
	.align		4
.L_66:
        /*0190*/ 	.word	index@(_Z9_eq_64_01idPdS_)
        /*0194*/ 	.word	0x00000010


	//----- nvinfo : EIATTR_FRAME_SIZE
	.align		4
.L_67:
        /*0198*/ 	.byte	0x04, 0x11
        /*019a*/ 	.short	(.L_69 - .L_68)
	.align		4
.L_68:
        /*019c*/ 	.word	index@(_Z9_eq_64_01idPdS_)
        /*01a0*/ 	.word	0x00000000


	//----- nvinfo : EIATTR_REGCOUNT
	.align		4
.L_69:
        /*01a4*/ 	.byte	0x04, 0x2f
        /*01a6*/ 	.short	(.L_71 - .L_70)
	.align		4
.L_70:
        /*01a8*/ 	.word	index@(_Z9_gt_32_01ifPfS_)
        /*01ac*/ 	.word	0x00000010


	//----- nvinfo : EIATTR_FRAME_SIZE
	.align		4
.L_71:
        /*01b0*/ 	.byte	0x04, 0x11
        /*01b2*/ 	.short	(.L_73 - .L_72)
	.align		4
.L_72:
        /*01b4*/ 	.word	index@(_Z9_gt_32_01ifPfS_)
        /*01b8*/ 	.word	0x00000000


	//----- nvinfo : EIATTR_REGCOUNT
	.align		4
.L_73:
        /*01bc*/ 	.byte	0x04, 0x2f
        /*01be*/ 	.short	(.L_75 - .L_74)
	.align		4
.L_74:
        /*01c0*/ 	.word	index@(_Z9_gt_64_01idPdS_)
        /*01c4*/ 	.word	0x00000010


	//----- nvinfo : EIATTR_FRAME_SIZE
	.align		4
.L_75:
        /*01c8*/ 	.byte	0x04, 0x11
        /*01ca*/ 	.short	(.L_77 - .L_76)
	.align		4
.L_76:
        /*01cc*/ 	.word	index@(_Z9_gt_64_01idPdS_)
        /*01d0*/ 	.word	0x00000000


	//----- nvinfo : EIATTR_REGCOUNT
	.align		4
.L_77:
        /*01d4*/ 	.byte	0x04, 0x2f
        /*01d6*/ 	.short	(.L_79 - .L_78)
	.align		4
.L_78:
        /*01d8*/ 	.word	index@(_Z9_ge_32_01ifPfS_)
        /*01dc*/ 	.word	0x00000010


	//----- nvinfo : EIATTR_FRAME_SIZE
	.align		4
.L_79:
        /*01e0*/ 	.byte	0x04, 0x11
        /*01e2*/ 	.short	(.L_81 - .L_80)
	.align		4
.L_80:
        /*01e4*/ 	.word	index@(_Z9_ge_32_01ifPfS_)
        /*01e8*/ 	.word	0x00000000


	//----- nvinfo : EIATTR_REGCOUNT
	.align		4
.L_81:
        /*01ec*/ 	.byte	0x04, 0x2f
        /*01ee*/ 	.short	(.L_83 - .L_82)
	.align		4
.L_82:
        /*01f0*/ 	.word	index@(_Z9_ge_64_01idPdS_)
        /*01f4*/ 	.word	0x00000010


	//----- nvinfo : EIATTR_FRAME_SIZE
	.align		4
.L_83:
        /*01f8*/ 	.byte	0x04, 0x11
        /*01fa*/ 	.short	(.L_85 - .L_84)
	.align		4
.L_84:
        /*01fc*/ 	.word	index@(_Z9_ge_64_01idPdS_)
        /*0200*/ 	.word	0x00000000


	//----- nvinfo : EIATTR_REGCOUNT
	.align		4
.L_85:
        /*0204*/ 	.byte	0x04, 0x2f
        /*0206*/ 	.short	(.L_87 - .L_86)
	.align		4
.L_86:
        /*0208*/ 	.word	index@(_Z9_lt_32_01ifPfS_)
        /*020c*/ 	.word	0x00000010


	//----- nvinfo : EIATTR_FRAME_SIZE
	.align		4
.L_87:
        /*0210*/ 	.byte	0x04, 0x11
        /*0212*/ 	.short	(.L_89 - .L_88)
	.align		4
.L_88:
        /*0214*/ 	.word	index@(_Z9_lt_32_01ifPfS_)
        /*0218*/ 	.word	0x00000000


	//----- nvinfo : EIATTR_REGCOUNT
	.align		4
.L_89:
        /*021c*/ 	.byte	0x04, 0x2f
        /*021e*/ 	.short	(.L_91 - .L_90)
	.align		4
.L_90:
        /*0220*/ 	.word	index@(_Z9_lt_64_01idPdS_)
        /*0224*/ 	.word	0x00000010


	//----- nvinfo : EIATTR_FRAME_SIZE
	.align		4
.L_91:
        /*0228*/ 	.byte	0x04, 0x11
        /*022a*/ 	.short	(.L_93 - .L_92)
	.align		4
.L_92:
        /*022c*/ 	.word	index@(_Z9_lt_64_01idPdS_)
        /*0230*/ 	.word	0x00000000


	//----- nvinfo : EIATTR_REGCOUNT
	.align		4
.L_93:
        /*0234*/ 	.byte	0x04, 0x2f
        /*0236*/ 	.short	(.L_95 - .L_94)
	.align		4
.L_94:
        /*0238*/ 	.word	index@(_Z9_le_32_01ifPfS_)
        /*023c*/ 	.word	0x00000010


	//----- nvinfo : EIATTR_FRAME_SIZE
	.align		4
.L_95:
        /*0240*/ 	.byte	0x04, 0x11
        /*0242*/ 	.short	(.L_97 - .L_96)
	.align		4
.L_96:
        /*0244*/ 	.word	index@(_Z9_le_32_01ifPfS_)
        /*0248*/ 	.word	0x00000000


	//----- nvinfo : EIATTR_REGCOUNT
	.align		4
.L_97:
        /*024c*/ 	.byte	0x04, 0x2f
        /*024e*/ 	.short	(.L_99 - .L_98)
	.align		4
.L_98:
        /*0250*/ 	.word	index@(_Z9_le_64_01idPdS_)
        /*0254*/ 	.word	0x00000010


	//----- nvinfo : EIATTR_FRAME_SIZE
	.align		4
.L_99:
        /*0258*/ 	.byte	0x04, 0x11
        /*025a*/ 	.short	(.L_101 - .L_100)
	.align		4
.L_100:
        /*025c*/ 	.word	index@(_Z9_le_64_01idPdS_)
        /*0260*/ 	.word	0x00000000


	//----- nvinfo : EIATTR_MIN_STACK_SIZE
	.align		4
.L_101:
        /*0264*/ 	.byte	0x04, 0x12
        /*0266*/ 	.short	(.L_103 - .L_102)
	.align		4
.L_102:
        /*0268*/ 	.word	index@(_Z9_le_64_01idPdS_)
        /*026c*/ 	.word	0x00000000


	//----- nvinfo : EIATTR_MIN_STACK_SIZE
	.align		4
.L_103:
        /*0270*/ 	.byte	0x04, 0x12
        /*0272*/ 	.short	(.L_105 - .L_104)
	.align		4
.L_104:
        /*0274*/ 	.word	index@(_Z9_le_32_01ifPfS_)
        /*0278*/ 	.word	0x00000000


	//----- nvinfo : EIATTR_MIN_STACK_SIZE
	.align		4
.L_105:
        /*027c*/ 	.byte	0x04, 0x12
        /*027e*/ 	.short	(.L_107 - .L_106)
	.align		4
.L_106:
        /*0280*/ 	.word	index@(_Z9_lt_64_01idPdS_)
        /*0284*/ 	.word	0x00000000


	//----- nvinfo : EIATTR_MIN_STACK_SIZE
	.align		4
.L_107:
        /*0288*/ 	.byte	0x04, 0x12
        /*028a*/ 	.short	(.L_109 - .L_108)
	.align		4
.L_108:
        /*028c*/ 	.word	index@(_Z9_lt_32_01ifPfS_)
        /*0290*/ 	.word	0x00000000


	//----- nvinfo : EIATTR_MIN_STACK_SIZE
	.align		4
.L_109:
        /*0294*/ 	.byte	0x04, 0x12
        /*0296*/ 	.short	(.L_111 - .L_110)
	.align		4
.L_110:
        /*0298*/ 	.word	index@(_Z9_ge_64_01idPdS_)
        /*029c*/ 	.word	0x00000000


	//----- nvinfo : EIATTR_MIN_STACK_SIZE
	.align		4
.L_111:
        /*02a0*/ 	.byte	0x04, 0x12
        /*02a2*/ 	.short	(.L_113 - .L_112)
	.align		4
.L_112:
        /*02a4*/ 	.word	index@(_Z9_ge_32_01ifPfS_)
        /*02a8*/ 	.word	0x00000000


	//----- nvinfo : EIATTR_MIN_STACK_SIZE
	.align		4
.L_113:
        /*02ac*/ 	.byte	0x04, 0x12
        /*02ae*/ 	.short	(.L_115 - .L_114)
	.align		4
.L_114:
        /*02b0*/ 	.word	index@(_Z9_gt_64_01idPdS_)
        /*02b4*/ 	.word	0x00000000


	//----- nvinfo : EIATTR_MIN_STACK_SIZE
	.align		4
.L_115:
        /*02b8*/ 	.byte	0x04, 0x12
        /*02ba*/ 	.short	(.L_117 - .L_116)
	.align		4
.L_116:
        /*02bc*/ 	.word	index@(_Z9_gt_32_01ifPfS_)
        /*02c0*/ 	.word	0x00000000


	//----- nvinfo : EIATTR_MIN_STACK_SIZE
	.align		4
.L_117:
        /*02c4*/ 	.byte	0x04, 0x12
        /*02c6*/ 	.short	(.L_119 - .L_118)
	.align		4
.L_118:
        /*02c8*/ 	.word	index@(_Z9_eq_64_01idPdS_)
        /*02cc*/ 	.word	0x00000000


	//----- nvinfo : EIATTR_MIN_STACK_SIZE
	.align		4
.L_119:
        /*02d0*/ 	.byte	0x04, 0x12
        /*02d2*/ 	.short	(.L_121 - .L_120)
	.align		4
.L_120:
        /*02d4*/ 	.word	index@(_Z9_eq_32_01ifPfS_)
        /*02d8*/ 	.word	0x00000000


	//----- nvinfo : EIATTR_MIN_STACK_SIZE
	.align		4
.L_121:
        /*02dc*/ 	.byte	0x04, 0x12
        /*02de*/ 	.short	(.L_123 - .L_122)
	.align		4
.L_122:
        /*02e0*/ 	.word	index@(_Z10_min_64_01idPdS_)
        /*02e4*/ 	.word	0x00000000


	//----- nvinfo : EIATTR_MIN_STACK_SIZE
	.align		4
.L_123:
        /*02e8*/ 	.byte	0x04, 0x12
        /*02ea*/ 	.short	(.L_125 - .L_124)
	.align		4
.L_124:
        /*02ec*/ 	.word	index@(_Z10_min_32_01ifPfS_)
        /*02f0*/ 	.word	0x00000000


	//----- nvinfo : EIATTR_MIN_STACK_SIZE
	.align		4
.L_125:
        /*02f4*/ 	.byte	0x04, 0x12
        /*02f6*/ 	.short	(.L_127 - .L_126)
	.align		4
.L_126:
        /*02f8*/ 	.word	index@(_Z10_max_64_01idPdS_)
        /*02fc*/ 	.word	0x00000000


	//----- nvinfo : EIATTR_MIN_STACK_SIZE
	.align		4
.L_127:
        /*0300*/ 	.byte	0x04, 0x12
        /*0302*/ 	.short	(.L_129 - .L_128)
	.align		4
.L_128:
        /*0304*/ 	.word	index@(_Z10_max_32_01ifPfS_)
        /*0308*/ 	.word	0x00000000


	//----- nvinfo : EIATTR_MIN_STACK_SIZE
	.align		4
.L_129:
        /*030c*/ 	.byte	0x04, 0x12
        /*030e*/ 	.short	(.L_131 - .L_130)
	.align		4
.L_130:
        /*0310*/ 	.word	index@(_Z10_pow_64_01idPdS_)
        /*0314*/ 	.word	0x00000000


	//----- nvinfo : EIATTR_MIN_STACK_SIZE
	.align		4
.L_131:
        /*0318*/ 	.byte	0x04, 0x12
        /*031a*/ 	.short	(.L_133 - .L_132)
	.align		4
.L_132:
        /*031c*/ 	.word	index@(_Z10_pow_32_01ifPfS_)
        /*0320*/ 	.word	0x00000000


	//----- nvinfo : EIATTR_MIN_STACK_SIZE
	.align		4
.L_133:
        /*0324*/ 	.byte	0x04, 0x12
        /*0326*/ 	.short	(.L_135 - .L_134)
	.align		4
.L_134:
        /*0328*/ 	.word	index@(_Z10_div_64_01idPdS_)
        /*032c*/ 	.word	0x00000000


	//----- nvinfo : EIATTR_MIN_STACK_SIZE
	.align		4
.L_135:
        /*0330*/ 	.byte	0x04, 0x12
        /*0332*/ 	.short	(.L_137 - .L_136)
	.align		4
.L_136:
        /*0334*/ 	.word	index@(_Z10_div_32_01ifPfS_)
        /*0338*/ 	.word	0x00000000


	//----- nvinfo : EIATTR_MIN_STACK_SIZE
	.align		4
.L_137:
        /*033c*/ 	.byte	0x04, 0x12
        /*033e*/ 	.short	(.L_139 - .L_138)
	.align		4
.L_138:
        /*0340*/ 	.word	index@(_Z10_mul_64_01idPdS_)
        /*0344*/ 	.word	0x00000000


	//----- nvinfo : EIATTR_MIN_STACK_SIZE
	.align		4
.L_139:
        /*0348*/ 	.byte	0x04, 0x12
        /*034a*/ 	.short	(.L_141 - .L_140)
	.align		4
.L_140:
        /*034c*/ 	.word	index@(_Z10_mul_32_01ifPfS_)
        /*0350*/ 	.word	0x00000000


	//----- nvinfo : EIATTR_MIN_STACK_SIZE
	.align		4
.L_141:
        /*0354*/ 	.byte	0x04, 0x12
        /*0356*/ 	.short	(.L_143 - .L_142)
	.align		4
.L_142:
        /*0358*/ 	.word	index@(_Z10_sub_64_01idPdS_)
        /*035c*/ 	.word	0x00000000


	//----- nvinfo : EIATTR_MIN_STACK_SIZE
	.align		4
.L_143:
        /*0360*/ 	.byte	0x04, 0x12
        /*0362*/ 	.short	(.L_145 - .L_144)
	.align		4
.L_144:
        /*0364*/ 	.word	index@(_Z10_sub_32_01ifPfS_)
        /*0368*/ 	.word	0x00000000


	//----- nvinfo : EIATTR_MIN_STACK_SIZE
	.align		4
.L_145:
        /*036c*/ 	.byte	0x04, 0x12
        /*036e*/ 	.short	(.L_147 - .L_146)
	.align		4
.L_146:
        /*0370*/ 	.word	index@(_Z10_add_64_01idPdS_)
        /*0374*/ 	.word	0x00000000


	//----- nvinfo : EIATTR_MIN_STACK_SIZE
	.align		4
.L_147:
        /*0378*/ 	.byte	0x04, 0x12
        /*037a*/ 	.short	(.L_149 - .L_148)
	.align		4
.L_148:
        /*037c*/ 	.word	index@(_Z10_add_32_01ifPfS_)
        /*0380*/ 	.word	0x00000000
.L_149:


//--------------------- .nv.compat                --------------------------
	.section	.nv.compat,"",@"SHT_CUDA_COMPAT_INFO"
	.align	4
        /*0000*/ 	.byte	0x02, 0x09, 0x00, 0x00, 0x02, 0x02, 0x01, 0x00, 0x02, 0x05, 0x05, 0x00, 0x03, 0x07, 0x01, 0x01
        /*0010*/ 	.byte	0x02, 0x03, 0x00, 0x00, 0x02, 0x06, 0x01, 0x00, 0x04, 0x0b, 0x08, 0x00, 0x01, 0x00, 0x00, 0x00
        /*0020*/ 	.byte	0x00, 0x00, 0x00, 0x00


//--------------------- .nv.info._Z9_le_64_01idPdS_ --------------------------
	.section	.nv.info._Z9_le_64_01idPdS_,"",@"SHT_CUDA_INFO"
	.sectionflags	@""
	.align	4


	//----- nvinfo : EIATTR_CUDA_API_VERSION
	.align		4
        /*0000*/ 	.byte	0x04, 0x37
        /*0002*/ 	.short	(.L_151 - .L_150)
.L_150:
        /*0004*/ 	.word	0x00000082


	//----- nvinfo : EIATTR_KPARAM_INFO
	.align		4
.L_151:
        /*0008*/ 	.byte	0x04, 0x17
        /*000a*/ 	.short	(.L_153 - .L_152)
.L_152:
        /*000c*/ 	.word	0x00000000
        /*0010*/ 	.short	0x0003
        /*0012*/ 	.short	0x0018
        /*0014*/ 	.byte	0x00, 0xf5, 0x21, 0x00


	//----- nvinfo : EIATTR_KPARAM_INFO
	.align		4
.L_153:
        /*0018*/ 	.byte	0x04, 0x17
        /*001a*/ 	.short	(.L_155 - .L_154)
.L_154:
        /*001c*/ 	.word	0x00000000
        /*0020*/ 	.short	0x0002
        /*0022*/ 	.short	0x0010
        /*0024*/ 	.byte	0x00, 0xf5, 0x21, 0x00


	//----- nvinfo : EIATTR_KPARAM_INFO
	.align		4
.L_155:
        /*0028*/ 	.byte	0x04, 0x17
        /*002a*/ 	.short	(.L_157 - .L_156)
.L_156:
        /*002c*/ 	.word	0x00000000
        /*0030*/ 	.short	0x0001
        /*0032*/ 	.short	0x0008
        /*0034*/ 	.byte	0x00, 0xf0, 0x21, 0x00


	//----- nvinfo : EIATTR_KPARAM_INFO
	.align		4
.L_157:
        /*0038*/ 	.byte	0x04, 0x17
        /*003a*/ 	.short	(.L_159 - .L_158)
.L_158:
        /*003c*/ 	.word	0x00000000
        /*0040*/ 	.short	0x0000
        /*0042*/ 	.short	0x0000
        /*0044*/ 	.byte	0x00, 0xf0, 0x11, 0x00


	//----- nvinfo : EIATTR_SPARSE_MMA_MASK
	.align		4
.L_159:
        /*0048*/ 	.byte	0x03, 0x50
        /*004a*/ 	.short	0x0000


	//----- nvinfo : EIATTR_MAXREG_COUNT
	.align		4
        /*004c*/ 	.byte	0x03, 0x1b
        /*004e*/ 	.short	0x00ff


	//----- nvinfo : EIATTR_MERCURY_ISA_VERSION
	.align		4
        /*0050*/ 	.byte	0x03, 0x5f
        /*0052*/ 	.short	0x0101


	//----- nvinfo : EIATTR_VRC_CTA_INIT_COUNT
	.align		4
        /*0054*/ 	.byte	0x02, 0x4a
	.zero		1
	.zero		1


	//----- nvinfo : EIATTR_EXIT_INSTR_OFFSETS
	.align		4
        /*0058*/ 	.byte	0x04, 0x1c
        /*005a*/ 	.short	(.L_161 - .L_160)


	//   ....[0]....
.L_160:
        /*005c*/ 	.word	0x00000070


	//   ....[1]....
        /*0060*/ 	.word	0x00000180


	//----- nvinfo : EIATTR_CRS_STACK_SIZE
	.align		4
.L_161:
        /*0064*/ 	.byte	0x04, 0x1e
        /*0066*/ 	.short	(.L_163 - .L_162)
.L_162:
        /*0068*/ 	.word	0x00000000


	//----- nvinfo : EIATTR_CBANK_PARAM_SIZE
	.align		4
.L_163:
        /*006c*/ 	.byte	0x03, 0x19
        /*006e*/ 	.short	0x0020


	//----- nvinfo : EIATTR_PARAM_CBANK
	.align		4
        /*0070*/ 	.byte	0x04, 0x0a
        /*0072*/ 	.short	(.L_165 - .L_164)
	.align		4
.L_164:
        /*0074*/ 	.word	index@(.nv.constant0._Z9_le_64_01idPdS_)
        /*0078*/ 	.short	0x0380
        /*007a*/ 	.short	0x0020


	//----- nvinfo : EIATTR_SW_WAR
	.align		4
.L_165:
        /*007c*/ 	.byte	0x04, 0x36
        /*007e*/ 	.short	(.L_167 - .L_166)
.L_166:
        /*0080*/ 	.word	0x00000008
.L_167:


//--------------------- .nv.info._Z9_le_32_01ifPfS_ --------------------------
	.section	.nv.info._Z9_le_32_01ifPfS_,"",@"SHT_CUDA_INFO"
	.sectionflags	@""
	.align	4


	//----- nvinfo : EIATTR_CUDA_API_VERSION
	.align		4
        /*0000*/ 	.byte	0x04, 0x37
        /*0002*/ 	.short	(.L_169 - .L_168)
.L_168:
        /*0004*/ 	.word	0x00000082


	//----- nvinfo : EIATTR_KPARAM_INFO
	.align		4
.L_169:
        /*0008*/ 	.byte	0x04, 0x17
        /*000a*/ 	.short	(.L_171 - .L_170)
.L_170:
        /*000c*/ 	.word	0x00000000
        /*0010*/ 	.short	0x0003
        /*0012*/ 	.short	0x0010
        /*0014*/ 	.byte	0x00, 0xf5, 0x21, 0x00


	//----- nvinfo : EIATTR_KPARAM_INFO
	.align		4
.L_171:
        /*0018*/ 	.byte	0x04, 0x17
        /*001a*/ 	.short	(.L_173 - .L_172)
.L_172:
        /*001c*/ 	.word	0x00000000
        /*0020*/ 	.short	0x0002
        /*0022*/ 	.short	0x0008
        /*0024*/ 	.byte	0x00, 0xf5, 0x21, 0x00


	//----- nvinfo : EIATTR_KPARAM_INFO
	.align		4
.L_173:
        /*0028*/ 	.byte	0x04, 0x17
        /*002a*/ 	.short	(.L_175 - .L_174)
.L_174:
        /*002c*/ 	.word	0x00000000
        /*0030*/ 	.short	0x0001
        /*0032*/ 	.short	0x0004
        /*0034*/ 	.byte	0x00, 0xf0, 0x11, 0x00


	//----- nvinfo : EIATTR_KPARAM_INFO
	.align		4
.L_175:
        /*0038*/ 	.byte	0x04, 0x17
        /*003a*/ 	.short	(.L_177 - .L_176)
.L_176:
        /*003c*/ 	.word	0x00000000
        /*0040*/ 	.short	0x0000
        /*0042*/ 	.short	0x0000
        /*0044*/ 	.byte	0x00, 0xf0, 0x11, 0x00


	//----- nvinfo : EIATTR_SPARSE_MMA_MASK
	.align		4
.L_177:
        /*0048*/ 	.byte	0x03, 0x50
        /*004a*/ 	.short	0x0000


	//----- nvinfo : EIATTR_MAXREG_COUNT
	.align		4
        /*004c*/ 	.byte	0x03, 0x1b
        /*004e*/ 	.short	0x00ff


	//----- nvinfo : EIATTR_MERCURY_ISA_VERSION
	.align		4
        /*0050*/ 	.byte	0x03, 0x5f
        /*0052*/ 	.short	0x0101


	//----- nvinfo : EIATTR_VRC_CTA_INIT_COUNT
	.align		4
        /*0054*/ 	.byte	0x02, 0x4a
	.zero		1
	.zero		1


	//----- nvinfo : EIATTR_EXIT_INSTR_OFFSETS
	.align		4
        /*0058*/ 	.byte	0x04, 0x1c
        /*005a*/ 	.short	(.L_179 - .L_178)


	//   ....[0]....
.L_178:
        /*005c*/ 	.word	0x00000070


	//   ....[1]....
        /*0060*/ 	.word	0x00000160


	//----- nvinfo : EIATTR_CRS_STACK_SIZE
	.align		4
.L_179:
        /*0064*/ 	.byte	0x04, 0x1e
        /*0066*/ 	.short	(.L_181 - .L_180)
.L_180:
        /*0068*/ 	.word	0x00000000


	//----- nvinfo : EIATTR_CBANK_PARAM_SIZE
	.align		4
.L_181:
        /*006c*/ 	.byte	0x03, 0x19
        /*006e*/ 	.short	0x0018


	//----- nvinfo : EIATTR_PARAM_CBANK
	.align		4
        /*0070*/ 	.byte	0x04, 0x0a
        /*0072*/ 	.short	(.L_183 - .L_182)
	.align		4
.L_182:
        /*0074*/ 	.word	index@(.nv.constant0._Z9_le_32_01ifPfS_)
        /*0078*/ 	.short	0x0380
        /*007a*/ 	.short	0x0018


	//----- nvinfo : EIATTR_SW_WAR
	.align		4
.L_183:
        /*007c*/ 	.byte	0x04, 0x36
        /*007e*/ 	.short	(.L_185 - .L_184)
.L_184:
        /*0080*/ 	.word	0x00000008
.L_185:


//--------------------- .nv.info._Z9_lt_64_01idPdS_ --------------------------
	.section	.nv.info._Z9_lt_64_01idPdS_,"",@"SHT_CUDA_INFO"
	.sectionflags	@""
	.align	4


	//----- nvinfo : EIATTR_CUDA_API_VERSION
	.align		4
        /*0000*/ 	.byte	0x04, 0x37
        /*0002*/ 	.short	(.L_187 - .L_186)
.L_186:
        /*0004*/ 	.word	0x00000082


	//----- nvinfo : EIATTR_KPARAM_INFO
	.align		4
.L_187:
        /*0008*/ 	.byte	0x04, 0x17
        /*000a*/ 	.short	(.L_189 - .L_188)
.L_188:
        /*000c*/ 	.word	0x00000000
        /*0010*/ 	.short	0x0003
        /*0012*/ 	.short	0x0018
        /*0014*/ 	.byte	0x00, 0xf5, 0x21, 0x00


	//----- nvinfo : EIATTR_KPARAM_INFO
	.align		4
.L_189:
        /*0018*/ 	.byte	0x04, 0x17
        /*001a*/ 	.short	(.L_191 - .L_190)
.L_190:
        /*001c*/ 	.word	0x00000000
        /*0020*/ 	.short	0x0002
        /*0022*/ 	.short	0x0010
        /*0024*/ 	.byte	0x00, 0xf5, 0x21, 0x00


	//----- nvinfo : EIATTR_KPARAM_INFO
	.align		4
.L_191:
        /*0028*/ 	.byte	0x04, 0x17
        /*002a*/ 	.short	(.L_193 - .L_192)
.L_192:
        /*002c*/ 	.word	0x00000000
        /*0030*/ 	.short	0x0001
        /*0032*/ 	.short	0x0008
        /*0034*/ 	.byte	0x00, 0xf0, 0x21, 0x00


	//----- nvinfo : EIATTR_KPARAM_INFO
	.align		4
.L_193:
        /*0038*/ 	.byte	0x04, 0x17
        /*003a*/ 	.short	(.L_195 - .L_194)
.L_194:
        /*003c*/ 	.word	0x00000000
        /*0040*/ 	.short	0x0000
        /*0042*/ 	.short	0x0000
        /*0044*/ 	.byte	0x00, 0xf0, 0x11, 0x00


	//----- nvinfo : EIATTR_SPARSE_MMA_MASK
	.align		4
.L_195:
        /*0048*/ 	.byte	0x03, 0x50
        /*004a*/ 	.short	0x0000


	//----- nvinfo : EIATTR_MAXREG_COUNT
	.align		4
        /*004c*/ 	.byte	0x03, 0x1b
        /*004e*/ 	.short	0x00ff


	//----- nvinfo : EIATTR_MERCURY_ISA_VERSION
	.align		4
        /*0050*/ 	.byte	0x03, 0x5f
        /*0052*/ 	.short	0x0101


	//----- nvinfo : EIATTR_VRC_CTA_INIT_COUNT
	.align		4
        /*0054*/ 	.byte	0x02, 0x4a
	.zero		1
	.zero		1


	//----- nvinfo : EIATTR_EXIT_INSTR_OFFSETS
	.align		4
        /*0058*/ 	.byte	0x04, 0x1c
        /*005a*/ 	.short	(.L_197 - .L_196)


	//   ....[0]....
.L_196:
        /*005c*/ 	.word	0x00000070


	//   ....[1]....
        /*0060*/ 	.word	0x00000180


	//----- nvinfo : EIATTR_CRS_STACK_SIZE
	.align		4
.L_197:
        /*0064*/ 	.byte	0x04, 0x1e
        /*0066*/ 	.short	(.L_199 - .L_198)
.L_198:
        /*0068*/ 	.word	0x00000000


	//----- nvinfo : EIATTR_CBANK_PARAM_SIZE
	.align		4
.L_199:
        /*006c*/ 	.byte	0x03, 0x19
        /*006e*/ 	.short	0x0020


	//----- nvinfo : EIATTR_PARAM_CBANK
	.align		4
        /*0070*/ 	.byte	0x04, 0x0a
        /*0072*/ 	.short	(.L_201 - .L_200)
	.align		4
.L_200:
        /*0074*/ 	.word	index@(.nv.constant0._Z9_lt_64_01idPdS_)
        /*0078*/ 	.short	0x0380
        /*007a*/ 	.short	0x0020


	//----- nvinfo : EIATTR_SW_WAR
	.align		4
.L_201:
        /*007c*/ 	.byte	0x04, 0x36
        /*007e*/ 	.short	(.L_203 - .L_202)
.L_202:
        /*0080*/ 	.word	0x00000008
.L_203:


//--------------------- .nv.info._Z9_lt_32_01ifPfS_ --------------------------
	.section	.nv.info._Z9_lt_32_01ifPfS_,"",@"SHT_CUDA_INFO"
	.sectionflags	@""
	.align	4


	//----- nvinfo : EIATTR_CUDA_API_VERSION
	.align		4
        /*0000*/ 	.byte	0x04, 0x37
        /*0002*/ 	.short	(.L_205 - .L_204)
.L_204:
        /*0004*/ 	.word	0x00000082


	//----- nvinfo : EIATTR_KPARAM_INFO
	.align		4
.L_205:
        /*0008*/ 	.byte	0x04, 0x17
        /*000a*/ 	.short	(.L_207 - .L_206)
.L_206:
        /*000c*/ 	.word	0x00000000
        /*0010*/ 	.short	0x0003
        /*0012*/ 	.short	0x0010
        /*0014*/ 	.byte	0x00, 0xf5, 0x21, 0x00


	//----- nvinfo : EIATTR_KPARAM_INFO
	.align		4
.L_207:
        /*0018*/ 	.byte	0x04, 0x17
        /*001a*/ 	.short	(.L_209 - .L_208)
.L_208:
        /*001c*/ 	.word	0x00000000
        /*0020*/ 	.short	0x0002
        /*0022*/ 	.short	0x0008
        /*0024*/ 	.byte	0x00, 0xf5, 0x21, 0x00


	//----- nvinfo : EIATTR_KPARAM_INFO
	.align		4
.L_209:
        /*0028*/ 	.byte	0x04, 0x17
        /*002a*/ 	.short	(.L_211 - .L_210)
.L_210:
        /*002c*/ 	.word	0x00000000
        /*0030*/ 	.short	0x0001
        /*0032*/ 	.short	0x0004
        /*0034*/ 	.byte	0x00, 0xf0, 0x11, 0x00


	//----- nvinfo : EIATTR_KPARAM_INFO
	.align		4
.L_211:
        /*0038*/ 	.byte	0x04, 0x17
        /*003a*/ 	.short	(.L_213 - .L_212)
.L_212:
        /*003c*/ 	.word	0x00000000
        /*0040*/ 	.short	0x0000
        /*0042*/ 	.short	0x0000
        /*0044*/ 	.byte	0x00, 0xf0, 0x11, 0x00


	//----- nvinfo : EIATTR_SPARSE_MMA_MASK
	.align		4
.L_213:
        /*0048*/ 	.byte	0x03, 0x50
        /*004a*/ 	.short	0x0000


	//----- nvinfo : EIATTR_MAXREG_COUNT
	.align		4
        /*004c*/ 	.byte	0x03, 0x1b
        /*004e*/ 	.short	0x00ff


	//----- nvinfo : EIATTR_MERCURY_ISA_VERSION
	.align		4
        /*0050*/ 	.byte	0x03, 0x5f
        /*0052*/ 	.short	0x0101


	//----- nvinfo : EIATTR_VRC_CTA_INIT_COUNT
	.align		4
        /*0054*/ 	.byte	0x02, 0x4a
	.zero		1
	.zero		1


	//----- nvinfo : EIATTR_EXIT_INSTR_OFFSETS
	.align		4
        /*0058*/ 	.byte	0x04, 0x1c
        /*005a*/ 	.short	(.L_215 - .L_214)


	//   ....[0]....
.L_214:
        /*005c*/ 	.word	0x00000070


	//   ....[1]....
        /*0060*/ 	.word	0x00000160


	//----- nvinfo : EIATTR_CRS_STACK_SIZE
	.align		4
.L_215:
        /*0064*/ 	.byte	0x04, 0x1e
        /*0066*/ 	.short	(.L_217 - .L_216)
.L_216:
        /*0068*/ 	.word	0x00000000


	//----- nvinfo : EIATTR_CBANK_PARAM_SIZE
	.align		4
.L_217:
        /*006c*/ 	.byte	0x03, 0x19
        /*006e*/ 	.short	0x0018


	//----- nvinfo : EIATTR_PARAM_CBANK
	.align		4
        /*0070*/ 	.byte	0x04, 0x0a
        /*0072*/ 	.short	(.L_219 - .L_218)
	.align		4
.L_218:
        /*0074*/ 	.word	index@(.nv.constant0._Z9_lt_32_01ifPfS_)
        /*0078*/ 	.short	0x0380
        /*007a*/ 	.short	0x0018


	//----- nvinfo : EIATTR_SW_WAR
	.align		4
.L_219:
        /*007c*/ 	.byte	0x04, 0x36
        /*007e*/ 	.short	(.L_221 - .L_220)
.L_220:
        /*0080*/ 	.word	0x00000008
.L_221:


//--------------------- .nv.info._Z9_ge_64_01idPdS_ --------------------------
	.section	.nv.info._Z9_ge_64_01idPdS_,"",@"SHT_CUDA_INFO"
	.sectionflags	@""
	.align	4


	//----- nvinfo : EIATTR_CUDA_API_VERSION
	.align		4
        /*0000*/ 	.byte	0x04, 0x37
        /*0002*/ 	.short	(.L_223 - .L_222)
.L_222:
        /*0004*/ 	.word	0x00000082


	//----- nvinfo : EIATTR_KPARAM_INFO
	.align		4
.L_223:
        /*0008*/ 	.byte	0x04, 0x17
        /*000a*/ 	.short	(.L_225 - .L_224)
.L_224:
        /*000c*/ 	.word	0x00000000
        /*0010*/ 	.short	0x0003
        /*0012*/ 	.short	0x0018
        /*0014*/ 	.byte	0x00, 0xf5, 0x21, 0x00


	//----- nvinfo : EIATTR_KPARAM_INFO
	.align		4
.L_225:
        /*0018*/ 	.byte	0x04, 0x17
        /*001a*/ 	.short	(.L_227 - .L_226)
.L_226:
        /*001c*/ 	.word	0x00000000
        /*0020*/ 	.short	0x0002
        /*0022*/ 	.short	0x0010
        /*0024*/ 	.byte	0x00, 0xf5, 0x21, 0x00


	//----- nvinfo : EIATTR_KPARAM_INFO
	.align		4
.L_227:
        /*0028*/ 	.byte	0x04, 0x17
        /*002a*/ 	.short	(.L_229 - .L_228)
.L_228:
        /*002c*/ 	.word	0x00000000
        /*0030*/ 	.short	0x0001
        /*0032*/ 	.short	0x0008
        /*0034*/ 	.byte	0x00, 0xf0, 0x21, 0x00


	//----- nvinfo : EIATTR_KPARAM_INFO
	.align		4
.L_229:
        /*0038*/ 	.byte	0x04, 0x17
        /*003a*/ 	.short	(.L_231 - .L_230)
.L_230:
        /*003c*/ 	.word	0x00000000
        /*0040*/ 	.short	0x0000
        /*0042*/ 	.short	0x0000
        /*0044*/ 	.byte	0x00, 0xf0, 0x11, 0x00


	//----- nvinfo : EIATTR_SPARSE_MMA_MASK
	.align		4
.L_231:
        /*0048*/ 	.byte	0x03, 0x50
        /*004a*/ 	.short	0x0000


	//----- nvinfo : EIATTR_MAXREG_COUNT
	.align		4
        /*004c*/ 	.byte	0x03, 0x1b
        /*004e*/ 	.short	0x00ff


	//----- nvinfo : EIATTR_MERCURY_ISA_VERSION
	.align		4
        /*0050*/ 	.byte	0x03, 0x5f
        /*0052*/ 	.short	0x0101


	//----- nvinfo : EIATTR_VRC_CTA_INIT_COUNT
	.align		4
        /*0054*/ 	.byte	0x02, 0x4a
	.zero		1
	.zero		1


	//----- nvinfo : EIATTR_EXIT_INSTR_OFFSETS
	.align		4
        /*0058*/ 	.byte	0x04, 0x1c
        /*005a*/ 	.short	(.L_233 - .L_232)


	//   ....[0]....
.L_232:
        /*005c*/ 	.word	0x00000070


	//   ....[1]....
        /*0060*/ 	.word	0x00000180


	//----- nvinfo : EIATTR_CRS_STACK_SIZE
	.align		4
.L_233:
        /*0064*/ 	.byte	0x04, 0x1e
        /*0066*/ 	.short	(.L_235 - .L_234)
.L_234:
        /*0068*/ 	.word	0x00000000


	//----- nvinfo : EIATTR_CBANK_PARAM_SIZE
	.align		4
.L_235:
        /*006c*/ 	.byte	0x03, 0x19
        /*006e*/ 	.short	0x0020


	//----- nvinfo : EIATTR_PARAM_CBANK
	.align		4
        /*0070*/ 	.byte	0x04, 0x0a
        /*0072*/ 	.short	(.L_237 - .L_236)
	.align		4
.L_236:
        /*0074*/ 	.word	index@(.nv.constant0._Z9_ge_64_01idPdS_)
        /*0078*/ 	.short	0x0380
        /*007a*/ 	.short	0x0020


	//----- nvinfo : EIATTR_SW_WAR
	.align		4
.L_237:
        /*007c*/ 	.byte	0x04, 0x36
        /*007e*/ 	.short	(.L_239 - .L_238)
.L_238:
        /*0080*/ 	.word	0x00000008
.L_239:


//--------------------- .nv.info._Z9_ge_32_01ifPfS_ --------------------------
	.section	.nv.info._Z9_ge_32_01ifPfS_,"",@"SHT_CUDA_INFO"
	.sectionflags	@""
	.align	4


	//----- nvinfo : EIATTR_CUDA_API_VERSION
	.align		4
        /*0000*/ 	.byte	0x04, 0x37
        /*0002*/ 	.short	(.L_241 - .L_240)
.L_240:
        /*0004*/ 	.word	0x00000082


	//----- nvinfo : EIATTR_KPARAM_INFO
	.align		4
.L_241:
        /*0008*/ 	.byte	0x04, 0x17
        /*000a*/ 	.short	(.L_243 - .L_242)
.L_242:
        /*000c*/ 	.word	0x00000000
        /*0010*/ 	.short	0x0003
        /*0012*/ 	.short	0x0010
        /*0014*/ 	.byte	0x00, 0xf5, 0x21, 0x00


	//----- nvinfo : EIATTR_KPARAM_INFO
	.align		4
.L_243:
        /*0018*/ 	.byte	0x04, 0x17
        /*001a*/ 	.short	(.L_245 - .L_244)
.L_244:
        /*001c*/ 	.word	0x00000000
        /*0020*/ 	.short	0x0002
        /*0022*/ 	.short	0x0008
        /*0024*/ 	.byte	0x00, 0xf5, 0x21, 0x00


	//----- nvinfo : EIATTR_KPARAM_INFO
	.align		4
.L_245:
        /*0028*/ 	.byte	0x04, 0x17
        /*002a*/ 	.short	(.L_247 - .L_246)
.L_246:
        /*002c*/ 	.word	0x00000000
        /*0030*/ 	.short	0x0001
        /*0032*/ 	.short	0x0004
        /*0034*/ 	.byte	0x00, 0xf0, 0x11, 0x00


	//----- nvinfo : EIATTR_KPARAM_INFO
	.align		4
.L_247:
        /*0038*/ 	.byte	0x04, 0x17
        /*003a*/ 	.short	(.L_249 - .L_248)
.L_248:
        /*003c*/ 	.word	0x00000000
        /*0040*/ 	.short	0x0000
        /*0042*/ 	.short	0x0000
        /*0044*/ 	.byte	0x00, 0xf0, 0x11, 0x00


	//----- nvinfo : EIATTR_SPARSE_MMA_MASK
	.align		4
.L_249:
        /*0048*/ 	.byte	0x03, 0x50
        /*004a*/ 	.short	0x0000


	//----- nvinfo : EIATTR_MAXREG_COUNT
	.align		4
        /*004c*/ 	.byte	0x03, 0x1b
        /*004e*/ 	.short	0x00ff


	//----- nvinfo : EIATTR_MERCURY_ISA_VERSION
	.align		4
        /*0050*/ 	.byte	0x03, 0x5f
        /*0052*/ 	.short	0x0101


	//----- nvinfo : EIATTR_VRC_CTA_INIT_COUNT
	.align		4
        /*0054*/ 	.byte	0x02, 0x4a
	.zero		1
	.zero		1


	//----- nvinfo : EIATTR_EXIT_INSTR_OFFSETS
	.align		4
        /*0058*/ 	.byte	0x04, 0x1c
        /*005a*/ 	.short	(.L_251 - .L_250)


	//   ....[0]....
.L_250:
        /*005c*/ 	.word	0x00000070


	//   ....[1]....
        /*0060*/ 	.word	0x00000160


	//----- nvinfo : EIATTR_CRS_STACK_SIZE
	.align		4
.L_251:
        /*0064*/ 	.byte	0x04, 0x1e
        /*0066*/ 	.short	(.L_253 - .L_252)
.L_252:
        /*0068*/ 	.word	0x00000000


	//----- nvinfo : EIATTR_CBANK_PARAM_SIZE
	.align		4
.L_253:
        /*006c*/ 	.byte	0x03, 0x19
        /*006e*/ 	.short	0x0018


	//----- nvinfo : EIATTR_PARAM_CBANK
	.align		4
        /*0070*/ 	.byte	0x04, 0x0a
        /*0072*/ 	.short	(.L_255 - .L_254)
	.align		4
.L_254:
        /*0074*/ 	.word	index@(.nv.constant0._Z9_ge_32_01ifPfS_)
        /*0078*/ 	.short	0x0380
        /*007a*/ 	.short	0x0018


	//----- nvinfo : EIATTR_SW_WAR
	.align		4
.L_255:
        /*007c*/ 	.byte	0x04, 0x36
        /*007e*/ 	.short	(.L_257 - .L_256)
.L_256:
        /*0080*/ 	.word	0x00000008
.L_257:


//--------------------- .nv.info._Z9_gt_64_01idPdS_ --------------------------
	.section	.nv.info._Z9_gt_64_01idPdS_,"",@"SHT_CUDA_INFO"
	.sectionflags	@""
	.align	4


	//----- nvinfo : EIATTR_CUDA_API_VERSION
	.align		4
        /*0000*/ 	.byte	0x04, 0x37
        /*0002*/ 	.short	(.L_259 - .L_258)
.L_258:
        /*0004*/ 	.word	0x00000082


	//----- nvinfo : EIATTR_KPARAM_INFO
	.align		4
.L_259:
        /*0008*/ 	.byte	0x04, 0x17
        /*000a*/ 	.short	(.L_261 - .L_260)
.L_260:
        /*000c*/ 	.word	0x00000000
        /*0010*/ 	.short	0x0003
        /*0012*/ 	.short	0x0018
        /*0014*/ 	.byte	0x00, 0xf5, 0x21, 0x00


	//----- nvinfo : EIATTR_KPARAM_INFO
	.align		4
.L_261:
        /*0018*/ 	.byte	0x04, 0x17
        /*001a*/ 	.short	(.L_263 - .L_262)
.L_262:
        /*001c*/ 	.word	0x00000000
        /*0020*/ 	.short	0x0002
        /*0022*/ 	.short	0x0010
        /*0024*/ 	.byte	0x00, 0xf5, 0x21, 0x00


	//----- nvinfo : EIATTR_KPARAM_INFO
	.align		4
.L_263:
        /*0028*/ 	.byte	0x04, 0x17
        /*002a*/ 	.short	(.L_265 - .L_264)
.L_264:
        /*002c*/ 	.word	0x00000000
        /*0030*/ 	.short	0x0001
        /*0032*/ 	.short	0x0008
        /*0034*/ 	.byte	0x00, 0xf0, 0x21, 0x00


	//----- nvinfo : EIATTR_KPARAM_INFO
	.align		4
.L_265:
        /*0038*/ 	.byte	0x04, 0x17
        /*003a*/ 	.short	(.L_267 - .L_266)
.L_266:
        /*003c*/ 	.word	0x00000000
        /*0040*/ 	.short	0x0000
        /*0042*/ 	.short	0x0000
        /*0044*/ 	.byte	0x00, 0xf0, 0x11, 0x00


	//----- nvinfo : EIATTR_SPARSE_MMA_MASK
	.align		4
.L_267:
        /*0048*/ 	.byte	0x03, 0x50
        /*004a*/ 	.short	0x0000


	//----- nvinfo : EIATTR_MAXREG_COUNT
	.align		4
        /*004c*/ 	.byte	0x03, 0x1b
        /*004e*/ 	.short	0x00ff


	//----- nvinfo : EIATTR_MERCURY_ISA_VERSION
	.align		4
        /*0050*/ 	.byte	0x03, 0x5f
        /*0052*/ 	.short	0x0101


	//----- nvinfo : EIATTR_VRC_CTA_INIT_COUNT
	.align		4
        /*0054*/ 	.byte	0x02, 0x4a
	.zero		1
	.zero		1


	//----- nvinfo : EIATTR_EXIT_INSTR_OFFSETS
	.align		4
        /*0058*/ 	.byte	0x04, 0x1c
        /*005a*/ 	.short	(.L_269 - .L_268)


	//   ....[0]....
.L_268:
        /*005c*/ 	.word	0x00000070


	//   ....[1]....
        /*0060*/ 	.word	0x00000180


	//----- nvinfo : EIATTR_CRS_STACK_SIZE
	.align		4
.L_269:
        /*0064*/ 	.byte	0x04, 0x1e
        /*0066*/ 	.short	(.L_271 - .L_270)
.L_270:
        /*0068*/ 	.word	0x00000000


	//----- nvinfo : EIATTR_CBANK_PARAM_SIZE
	.align		4
.L_271:
        /*006c*/ 	.byte	0x03, 0x19
        /*006e*/ 	.short	0x0020


	//----- nvinfo : EIATTR_PARAM_CBANK
	.align		4
        /*0070*/ 	.byte	0x04, 0x0a
        /*0072*/ 	.short	(.L_273 - .L_272)
	.align		4
.L_272:
        /*0074*/ 	.word	index@(.nv.constant0._Z9_gt_64_01idPdS_)
        /*0078*/ 	.short	0x0380
        /*007a*/ 	.short	0x0020


	//----- nvinfo : EIATTR_SW_WAR
	.align		4
.L_273:
        /*007c*/ 	.byte	0x04, 0x36
        /*007e*/ 	.short	(.L_275 - .L_274)
.L_274:
        /*0080*/ 	.word	0x00000008
.L_275:


//--------------------- .nv.info._Z9_gt_32_01ifPfS_ --------------------------
	.section	.nv.info._Z9_gt_32_01ifPfS_,"",@"SHT_CUDA_INFO"
	.sectionflags	@""
	.align	4


	//----- nvinfo : EIATTR_CUDA_API_VERSION
	.align		4
        /*0000*/ 	.byte	0x04, 0x37
        /*0002*/ 	.short	(.L_277 - .L_276)
.L_276:
        /*0004*/ 	.word	0x00000082


	//----- nvinfo : EIATTR_KPARAM_INFO
	.align		4
.L_277:
        /*0008*/ 	.byte	0x04, 0x17
        /*000a*/ 	.short	(.L_279 - .L_278)
.L_278:
        /*000c*/ 	.word	0x00000000
        /*0010*/ 	.short	0x0003
        /*0012*/ 	.short	0x0010
        /*0014*/ 	.byte	0x00, 0xf5, 0x21, 0x00


	//----- nvinfo : EIATTR_KPARAM_INFO
	.align		4
.L_279:
        /*0018*/ 	.byte	0x04, 0x17
        /*001a*/ 	.short	(.L_281 - .L_280)
.L_280:
        /*001c*/ 	.word	0x00000000
        /*0020*/ 	.short	0x0002
        /*0022*/ 	.short	0x0008
        /*0024*/ 	.byte	0x00, 0xf5, 0x21, 0x00


	//----- nvinfo : EIATTR_KPARAM_INFO
	.align		4
.L_281:
        /*0028*/ 	.byte	0x04, 0x17
        /*002a*/ 	.short	(.L_283 - .L_282)
.L_282:
        /*002c*/ 	.word	0x00000000
        /*0030*/ 	.short	0x0001
        /*0032*/ 	.short	0x0004
        /*0034*/ 	.byte	0x00, 0xf0, 0x11, 0x00


	//----- nvinfo : EIATTR_KPARAM_INFO
	.align		4
.L_283:
        /*0038*/ 	.byte	0x04, 0x17
        /*003a*/ 	.short	(.L_285 - .L_284)
.L_284:
        /*003c*/ 	.word	0x00000000
        /*0040*/ 	.short	0x0000
        /*0042*/ 	.short	0x0000
        /*0044*/ 	.byte	0x00, 0xf0, 0x11, 0x00


	//----- nvinfo : EIATTR_SPARSE_MMA_MASK
	.align		4
.L_285:
        /*0048*/ 	.byte	0x03, 0x50
        /*004a*/ 	.short	0x0000


	//----- nvinfo : EIATTR_MAXREG_COUNT
	.align		4
        /*004c*/ 	.byte	0x03, 0x1b
        /*004e*/ 	.short	0x00ff


	//----- nvinfo : EIATTR_MERCURY_ISA_VERSION
	.align		4
        /*0050*/ 	.byte	0x03, 0x5f
        /*0052*/ 	.short	0x0101


	//----- nvinfo : EIATTR_VRC_CTA_INIT_COUNT
	.align		4
        /*0054*/ 	.byte	0x02, 0x4a
	.zero		1
	.zero		1


	//----- nvinfo : EIATTR_EXIT_INSTR_OFFSETS
	.align		4
        /*0058*/ 	.byte	0x04, 0x1c
        /*005a*/ 	.short	(.L_287 - .L_286)


	//   ....[0]....
.L_286:
        /*005c*/ 	.word	0x00000070


	//   ....[1]....
        /*0060*/ 	.word	0x00000160


	//----- nvinfo : EIATTR_CRS_STACK_SIZE
	.align		4
.L_287:
        /*0064*/ 	.byte	0x04, 0x1e
        /*0066*/ 	.short	(.L_289 - .L_288)
.L_288:
        /*0068*/ 	.word	0x00000000


	//----- nvinfo : EIATTR_CBANK_PARAM_SIZE
	.align		4
.L_289:
        /*006c*/ 	.byte	0x03, 0x19
        /*006e*/ 	.short	0x0018


	//----- nvinfo : EIATTR_PARAM_CBANK
	.align		4
        /*0070*/ 	.byte	0x04, 0x0a
        /*0072*/ 	.short	(.L_291 - .L_290)
	.align		4
.L_290:
        /*0074*/ 	.word	index@(.nv.constant0._Z9_gt_32_01ifPfS_)
        /*0078*/ 	.short	0x0380
        /*007a*/ 	.short	0x0018


	//----- nvinfo : EIATTR_SW_WAR
	.align		4
.L_291:
        /*007c*/ 	.byte	0x04, 0x36
        /*007e*/ 	.short	(.L_293 - .L_292)
.L_292:
        /*0080*/ 	.word	0x00000008
.L_293:


//--------------------- .nv.info._Z9_eq_64_01idPdS_ --------------------------
	.section	.nv.info._Z9_eq_64_01idPdS_,"",@"SHT_CUDA_INFO"
	.sectionflags	@""
	.align	4


	//----- nvinfo : EIATTR_CUDA_API_VERSION
	.align		4
        /*0000*/ 	.byte	0x04, 0x37
        /*0002*/ 	.short	(.L_295 - .L_294)
.L_294:
        /*0004*/ 	.word	0x00000082


	//----- nvinfo : EIATTR_KPARAM_INFO
	.align		4
.L_295:
        /*0008*/ 	.byte	0x04, 0x17
        /*000a*/ 	.short	(.L_297 - .L_296)
.L_296:
        /*000c*/ 	.word	0x00000000
        /*0010*/ 	.short	0x0003
        /*0012*/ 	.short	0x0018
        /*0014*/ 	.byte	0x00, 0xf5, 0x21, 0x00


	//----- nvinfo : EIATTR_KPARAM_INFO
	.align		4
.L_297:
        /*0018*/ 	.byte	0x04, 0x17
        /*001a*/ 	.short	(.L_299 - .L_298)
.L_298:
        /*001c*/ 	.word	0x00000000
        /*0020*/ 	.short	0x0002
        /*0022*/ 	.short	0x0010
        /*0024*/ 	.byte	0x00, 0xf5, 0x21, 0x00


	//----- nvinfo : EIATTR_KPARAM_INFO
	.align		4
.L_299:
        /*0028*/ 	.byte	0x04, 0x17
        /*002a*/ 	.short	(.L_301 - .L_300)
.L_300:
        /*002c*/ 	.word	0x00000000
        /*0030*/ 	.short	0x0001
        /*0032*/ 	.short	0x0008
        /*0034*/ 	.byte	0x00, 0xf0, 0x21, 0x00


	//----- nvinfo : EIATTR_KPARAM_INFO
	.align		4
.L_301:
        /*0038*/ 	.byte	0x04, 0x17
        /*003a*/ 	.short	(.L_303 - .L_302)
.L_302:
        /*003c*/ 	.word	0x00000000
        /*0040*/ 	.short	0x0000
        /*0042*/ 	.short	0x0000
        /*0044*/ 	.byte	0x00, 0xf0, 0x11, 0x00


	//----- nvinfo : EIATTR_SPARSE_MMA_MASK
	.align		4
.L_303:
        /*0048*/ 	.byte	0x03, 0x50
        /*004a*/ 	.short	0x0000


	//----- nvinfo : EIATTR_MAXREG_COUNT
	.align		4
        /*004c*/ 	.byte	0x03, 0x1b
        /*004e*/ 	.short	0x00ff


	//----- nvinfo : EIATTR_MERCURY_ISA_VERSION
	.align		4
        /*0050*/ 	.byte	0x03, 0x5f
        /*0052*/ 	.short	0x0101


	//----- nvinfo : EIATTR_VRC_CTA_INIT_COUNT
	.align		4
        /*0054*/ 	.byte	0x02, 0x4a
	.zero		1
	.zero		1


	//----- nvinfo : EIATTR_EXIT_INSTR_OFFSETS
	.align		4
        /*0058*/ 	.byte	0x04, 0x1c
        /*005a*/ 	.short	(.L_305 - .L_304)


	//   ....[0]....
.L_304:
        /*005c*/ 	.word	0x00000070


	//   ....[1]....
        /*0060*/ 	.word	0x00000180


	//----- nvinfo : EIATTR_CRS_STACK_SIZE
	.align		4
.L_305:
        /*0064*/ 	.byte	0x04, 0x1e
        /*0066*/ 	.short	(.L_307 - .L_306)
.L_306:
        /*0068*/ 	.word	0x00000000


	//----- nvinfo : EIATTR_CBANK_PARAM_SIZE
	.align		4
.L_307:
        /*006c*/ 	.byte	0x03, 0x19
        /*006e*/ 	.short	0x0020


	//----- nvinfo : EIATTR_PARAM_CBANK
	.align		4
        /*0070*/ 	.byte	0x04, 0x0a
        /*0072*/ 	.short	(.L_309 - .L_308)
	.align		4
.L_308:
        /*0074*/ 	.word	index@(.nv.constant0._Z9_eq_64_01idPdS_)
        /*0078*/ 	.short	0x0380
        /*007a*/ 	.short	0x0020


	//----- nvinfo : EIATTR_SW_WAR
	.align		4
.L_309:
        /*007c*/ 	.byte	0x04, 0x36
        /*007e*/ 	.short	(.L_311 - .L_310)
.L_310:
        /*0080*/ 	.word	0x00000008
.L_311:


//--------------------- .nv.info._Z9_eq_32_01ifPfS_ --------------------------
	.section	.nv.info._Z9_eq_32_01ifPfS_,"",@"SHT_CUDA_INFO"
	.sectionflags	@""
	.align	4


	//----- nvinfo : EIATTR_CUDA_API_VERSION
	.align		4
        /*0000*/ 	.byte	0x04, 0x37
        /*0002*/ 	.short	(.L_313 - .L_312)
.L_312:
        /*0004*/ 	.word	0x00000082


	//----- nvinfo : EIATTR_KPARAM_INFO
	.align		4
.L_313:
        /*0008*/ 	.byte	0x04, 0x17
        /*000a*/ 	.short	(.L_315 - .L_314)
.L_314:
        /*000c*/ 	.word	0x00000000
        /*0010*/ 	.short	0x0003
        /*0012*/ 	.short	0x0010
        /*0014*/ 	.byte	0x00, 0xf5, 0x21, 0x00


	//----- nvinfo : EIATTR_KPARAM_INFO
	.align		4
.L_315:
        /*0018*/ 	.byte	0x04, 0x17
        /*001a*/ 	.short	(.L_317 - .L_316)
.L_316:
        /*001c*/ 	.word	0x00000000
        /*0020*/ 	.short	0x0002
        /*0022*/ 	.short	0x0008
        /*0024*/ 	.byte	0x00, 0xf5, 0x21, 0x00


	//----- nvinfo : EIATTR_KPARAM_INFO
	.align		4
.L_317:
        /*0028*/ 	.byte	0x04, 0x17
        /*002a*/ 	.short	(.L_319 - .L_318)
.L_318:
        /*002c*/ 	.word	0x00000000
        /*0030*/ 	.short	0x0001
        /*0032*/ 	.short	0x0004
        /*0034*/ 	.byte	0x00, 0xf0, 0x11, 0x00


	//----- nvinfo : EIATTR_KPARAM_INFO
	.align		4
.L_319:
        /*0038*/ 	.byte	0x04, 0x17
        /*003a*/ 	.short	(.L_321 - .L_320)
.L_320:
        /*003c*/ 	.word	0x00000000
        /*0040*/ 	.short	0x0000
        /*0042*/ 	.short	0x0000
        /*0044*/ 	.byte	0x00, 0xf0, 0x11, 0x00


	//----- nvinfo : EIATTR_SPARSE_MMA_MASK
	.align		4
.L_321:
        /*0048*/ 	.byte	0x03, 0x50
        /*004a*/ 	.short	0x0000


	//----- nvinfo : EIATTR_MAXREG_COUNT
	.align		4
        /*004c*/ 	.byte	0x03, 0x1b
        /*004e*/ 	.short	0x00ff


	//----- nvinfo : EIATTR_MERCURY_ISA_VERSION
	.align		4
        /*0050*/ 	.byte	0x03, 0x5f
        /*0052*/ 	.short	0x0101


	//----- nvinfo : EIATTR_VRC_CTA_INIT_COUNT
	.align		4
        /*0054*/ 	.byte	0x02, 0x4a
	.zero		1
	.zero		1


	//----- nvinfo : EIATTR_EXIT_INSTR_OFFSETS
	.align		4
        /*0058*/ 	.byte	0x04, 0x1c
        /*005a*/ 	.short	(.L_323 - .L_322)


	//   ....[0]....
.L_322:
        /*005c*/ 	.word	0x00000070


	//   ....[1]....
        /*0060*/ 	.word	0x00000160


	//----- nvinfo : EIATTR_CRS_STACK_SIZE
	.align		4
.L_323:
        /*0064*/ 	.byte	0x04, 0x1e
        /*0066*/ 	.short	(.L_325 - .L_324)
.L_324:
        /*0068*/ 	.word	0x00000000


	//----- nvinfo : EIATTR_CBANK_PARAM_SIZE
	.align		4
.L_325:
        /*006c*/ 	.byte	0x03, 0x19
        /*006e*/ 	.short	0x0018


	//----- nvinfo : EIATTR_PARAM_CBANK
	.align		4
        /*0070*/ 	.byte	0x04, 0x0a
        /*0072*/ 	.short	(.L_327 - .L_326)
	.align		4
.L_326:
        /*0074*/ 	.word	index@(.nv.constant0._Z9_eq_32_01ifPfS_)
        /*0078*/ 	.short	0x0380
        /*007a*/ 	.short	0x0018


	//----- nvinfo : EIATTR_SW_WAR
	.align		4
.L_327:
        /*007c*/ 	.byte	0x04, 0x36
        /*007e*/ 	.short	(.L_329 - .L_328)
.L_328:
        /*0080*/ 	.word	0x00000008
.L_329:


//--------------------- .nv.info._Z10_min_64_01idPdS_ --------------------------
	.section	.nv.info._Z10_min_64_01idPdS_,"",@"SHT_CUDA_INFO"
	.sectionflags	@""
	.align	4


	//----- nvinfo : EIATTR_CUDA_API_VERSION
	.align		4
        /*0000*/ 	.byte	0x04, 0x37
        /*0002*/ 	.short	(.L_331 - .L_330)
.L_330:
        /*0004*/ 	.word	0x00000082


	//----- nvinfo : EIATTR_KPARAM_INFO
	.align		4
.L_331:
        /*0008*/ 	.byte	0x04, 0x17
        /*000a*/ 	.short	(.L_333 - .L_332)
.L_332:
        /*000c*/ 	.word	0x00000000
        /*0010*/ 	.short	0x0003
        /*0012*/ 	.short	0x0018
        /*0014*/ 	.byte	0x00, 0xf5, 0x21, 0x00


	//----- nvinfo : EIATTR_KPARAM_INFO
	.align		4
.L_333:
        /*0018*/ 	.byte	0x04, 0x17
        /*001a*/ 	.short	(.L_335 - .L_334)
.L_334:
        /*001c*/ 	.word	0x00000000
        /*0020*/ 	.short	0x0002
        /*0022*/ 	.short	0x0010
        /*0024*/ 	.byte	0x00, 0xf5, 0x21, 0x00


	//----- nvinfo : EIATTR_KPARAM_INFO
	.align		4
.L_335:
        /*0028*/ 	.byte	0x04, 0x17
        /*002a*/ 	.short	(.L_337 - .L_336)
.L_336:
        /*002c*/ 	.word	0x00000000
        /*0030*/ 	.short	0x0001
        /*0032*/ 	.short	0x0008
        /*0034*/ 	.byte	0x00, 0xf0, 0x21, 0x00


	//----- nvinfo : EIATTR_KPARAM_INFO
	.align		4
.L_337:
        /*0038*/ 	.byte	0x04, 0x17
        /*003a*/ 	.short	(.L_339 - .L_338)
.L_338:
        /*003c*/ 	.word	0x00000000
        /*0040*/ 	.short	0x0000
        /*0042*/ 	.short	0x0000
        /*0044*/ 	.byte	0x00, 0xf0, 0x11, 0x00


	//----- nvinfo : EIATTR_SPARSE_MMA_MASK
	.align		4
.L_339:
        /*0048*/ 	.byte	0x03, 0x50
        /*004a*/ 	.short	0x0000


	//----- nvinfo : EIATTR_MAXREG_COUNT
	.align		4
        /*004c*/ 	.byte	0x03, 0x1b
        /*004e*/ 	.short	0x00ff


	//----- nvinfo : EIATTR_MERCURY_ISA_VERSION
	.align		4
        /*0050*/ 	.byte	0x03, 0x5f
        /*0052*/ 	.short	0x0101


	//----- nvinfo : EIATTR_VRC_CTA_INIT_COUNT
	.align		4
        /*0054*/ 	.byte	0x02, 0x4a
	.zero		1
	.zero		1


	//----- nvinfo : EIATTR_EXIT_INSTR_OFFSETS
	.align		4
        /*0058*/ 	.byte	0x04, 0x1c
        /*005a*/ 	.short	(.L_341 - .L_340)


	//   ....[0]....
.L_340:
        /*005c*/ 	.word	0x00000070


	//   ....[1]....
        /*0060*/ 	.word	0x00000190


	//----- nvinfo : EIATTR_CRS_STACK_SIZE
	.align		4
.L_341:
        /*0064*/ 	.byte	0x04, 0x1e
        /*0066*/ 	.short	(.L_343 - .L_342)
.L_342:
        /*0068*/ 	.word	0x00000000


	//----- nvinfo : EIATTR_CBANK_PARAM_SIZE
	.align		4
.L_343:
        /*006c*/ 	.byte	0x03, 0x19
        /*006e*/ 	.short	0x0020


	//----- nvinfo : EIATTR_PARAM_CBANK
	.align		4
        /*0070*/ 	.byte	0x04, 0x0a
        /*0072*/ 	.short	(.L_345 - .L_344)
	.align		4
.L_344:
        /*0074*/ 	.word	index@(.nv.constant0._Z10_min_64_01idPdS_)
        /*0078*/ 	.short	0x0380
        /*007a*/ 	.short	0x0020


	//----- nvinfo : EIATTR_SW_WAR
	.align		4
.L_345:
        /*007c*/ 	.byte	0x04, 0x36
        /*007e*/ 	.short	(.L_347 - .L_346)
.L_346:
        /*0080*/ 	.word	0x00000008
.L_347:


//--------------------- .nv.info._Z10_min_32_01ifPfS_ --------------------------
	.section	.nv.info._Z10_min_32_01ifPfS_,"",@"SHT_CUDA_INFO"
	.sectionflags	@""
	.align	4


	//----- nvinfo : EIATTR_CUDA_API_VERSION
	.align		4
        /*0000*/ 	.byte	0x04, 0x37
        /*0002*/ 	.short	(.L_349 - .L_348)
.L_348:
        /*0004*/ 	.word	0x00000082


	//----- nvinfo : EIATTR_KPARAM_INFO
	.align		4
.L_349:
        /*0008*/ 	.byte	0x04, 0x17
        /*000a*/ 	.short	(.L_351 - .L_350)
.L_350:
        /*000c*/ 	.word	0x00000000
        /*0010*/ 	.short	0x0003
        /*0012*/ 	.short	0x0010
        /*0014*/ 	.byte	0x00, 0xf5, 0x21, 0x00


	//----- nvinfo : EIATTR_KPARAM_INFO
	.align		4
.L_351:
        /*0018*/ 	.byte	0x04, 0x17
        /*001a*/ 	.short	(.L_353 - .L_352)
.L_352:
        /*001c*/ 	.word	0x00000000
        /*0020*/ 	.short	0x0002
        /*0022*/ 	.short	0x0008
        /*0024*/ 	.byte	0x00, 0xf5, 0x21, 0x00


	//----- nvinfo : EIATTR_KPARAM_INFO
	.align		4
.L_353:
        /*0028*/ 	.byte	0x04, 0x17
        /*002a*/ 	.short	(.L_355 - .L_354)
.L_354:
        /*002c*/ 	.word	0x00000000
        /*0030*/ 	.short	0x0001
        /*0032*/ 	.short	0x0004
        /*0034*/ 	.byte	0x00, 0xf0, 0x11, 0x00


	//----- nvinfo : EIATTR_KPARAM_INFO
	.align		4
.L_355:
        /*0038*/ 	.byte	0x04, 0x17
        /*003a*/ 	.short	(.L_357 - .L_356)
.L_356:
        /*003c*/ 	.word	0x00000000
        /*0040*/ 	.short	0x0000
        /*0042*/ 	.short	0x0000
        /*0044*/ 	.byte	0x00, 0xf0, 0x11, 0x00


	//----- nvinfo : EIATTR_SPARSE_MMA_MASK
	.align		4
.L_357:
        /*0048*/ 	.byte	0x03, 0x50
        /*004a*/ 	.short	0x0000


	//----- nvinfo : EIATTR_MAXREG_COUNT
	.align		4
        /*004c*/ 	.byte	0x03, 0x1b
        /*004e*/ 	.short	0x00ff


	//----- nvinfo : EIATTR_MERCURY_ISA_VERSION
	.align		4
        /*0050*/ 	.byte	0x03, 0x5f
        /*0052*/ 	.short	0x0101


	//----- nvinfo : EIATTR_VRC_CTA_INIT_COUNT
	.align		4
        /*0054*/ 	.byte	0x02, 0x4a
	.zero		1
	.zero		1


	//----- nvinfo : EIATTR_EXIT_INSTR_OFFSETS
	.align		4
        /*0058*/ 	.byte	0x04, 0x1c
        /*005a*/ 	.short	(.L_359 - .L_358)


	//   ....[0]....
.L_358:
        /*005c*/ 	.word	0x00000070


	//   ....[1]....
        /*0060*/ 	.word	0x00000170


	//----- nvinfo : EIATTR_CRS_STACK_SIZE
	.align		4
.L_359:
        /*0064*/ 	.byte	0x04, 0x1e
        /*0066*/ 	.short	(.L_361 - .L_360)
.L_360:
        /*0068*/ 	.word	0x00000000


	//----- nvinfo : EIATTR_CBANK_PARAM_SIZE
	.align		4
.L_361:
        /*006c*/ 	.byte	0x03, 0x19
        /*006e*/ 	.short	0x0018


	//----- nvinfo : EIATTR_PARAM_CBANK
	.align		4
        /*0070*/ 	.byte	0x04, 0x0a
        /*0072*/ 	.short	(.L_363 - .L_362)
	.align		4
.L_362:
        /*0074*/ 	.word	index@(.nv.constant0._Z10_min_32_01ifPfS_)
        /*0078*/ 	.short	0x0380
        /*007a*/ 	.short	0x0018


	//----- nvinfo : EIATTR_SW_WAR
	.align		4
.L_363:
        /*007c*/ 	.byte	0x04, 0x36
        /*007e*/ 	.short	(.L_365 - .L_364)
.L_364:
        /*0080*/ 	.word	0x00000008
.L_365:


//--------------------- .nv.info._Z10_max_64_01idPdS_ --------------------------
	.section	.nv.info._Z10_max_64_01idPdS_,"",@"SHT_CUDA_INFO"
	.sectionflags	@""
	.align	4


	//----- nvinfo : EIATTR_CUDA_API_VERSION
	.align		4
        /*0000*/ 	.byte	0x04, 0x37
        /*0002*/ 	.short	(.L_367 - .L_366)
.L_366:
        /*0004*/ 	.word	0x00000082


	//----- nvinfo : EIATTR_KPARAM_INFO
	.align		4
.L_367:
        /*0008*/ 	.byte	0x04, 0x17
        /*000a*/ 	.short	(.L_369 - .L_368)
.L_368:
        /*000c*/ 	.word	0x00000000
        /*0010*/ 	.short	0x0003
        /*0012*/ 	.short	0x0018
        /*0014*/ 	.byte	0x00, 0xf5, 0x21, 0x00


	//----- nvinfo : EIATTR_KPARAM_INFO
	.align		4
.L_369:
        /*0018*/ 	.byte	0x04, 0x17
        /*001a*/ 	.short	(.L_371 - .L_370)
.L_370:
        /*001c*/ 	.word	0x00000000
        /*0020*/ 	.short	0x0002
        /*0022*/ 	.short	0x0010
        /*0024*/ 	.byte	0x00, 0xf5, 0x21, 0x00


	//----- nvinfo : EIATTR_KPARAM_INFO
	.align		4
.L_371:
        /*0028*/ 	.byte	0x04, 0x17
        /*002a*/ 	.short	(.L_373 - .L_372)
.L_372:
        /*002c*/ 	.word	0x00000000
        /*0030*/ 	.short	0x0001
        /*0032*/ 	.short	0x0008
        /*0034*/ 	.byte	0x00, 0xf0, 0x21, 0x00


	//----- nvinfo : EIATTR_KPARAM_INFO
	.align		4
.L_373:
        /*0038*/ 	.byte	0x04, 0x17
        /*003a*/ 	.short	(.L_375 - .L_374)
.L_374:
        /*003c*/ 	.word	0x00000000
        /*0040*/ 	.short	0x0000
        /*0042*/ 	.short	0x0000
        /*0044*/ 	.byte	0x00, 0xf0, 0x11, 0x00


	//----- nvinfo : EIATTR_SPARSE_MMA_MASK
	.align		4
.L_375:
        /*0048*/ 	.byte	0x03, 0x50
        /*004a*/ 	.short	0x0000


	//----- nvinfo : EIATTR_MAXREG_COUNT
	.align		4
        /*004c*/ 	.byte	0x03, 0x1b
        /*004e*/ 	.short	0x00ff


	//----- nvinfo : EIATTR_MERCURY_ISA_VERSION
	.align		4
        /*0050*/ 	.byte	0x03, 0x5f
        /*0052*/ 	.short	0x0101


	//----- nvinfo : EIATTR_VRC_CTA_INIT_COUNT
	.align		4
        /*0054*/ 	.byte	0x02, 0x4a
	.zero		1
	.zero		1


	//----- nvinfo : EIATTR_EXIT_INSTR_OFFSETS
	.align		4
        /*0058*/ 	.byte	0x04, 0x1c
        /*005a*/ 	.short	(.L_377 - .L_376)


	//   ....[0]....
.L_376:
        /*005c*/ 	.word	0x00000070


	//   ....[1]....
        /*0060*/ 	.word	0x00000190


	//----- nvinfo : EIATTR_CRS_STACK_SIZE
	.align		4
.L_377:
        /*0064*/ 	.byte	0x04, 0x1e
        /*0066*/ 	.short	(.L_379 - .L_378)
.L_378:
        /*0068*/ 	.word	0x00000000


	//----- nvinfo : EIATTR_CBANK_PARAM_SIZE
	.align		4
.L_379:
        /*006c*/ 	.byte	0x03, 0x19
        /*006e*/ 	.short	0x0020


	//----- nvinfo : EIATTR_PARAM_CBANK
	.align		4
        /*0070*/ 	.byte	0x04, 0x0a
        /*0072*/ 	.short	(.L_381 - .L_380)
	.align		4
.L_380:
        /*0074*/ 	.word	index@(.nv.constant0._Z10_max_64_01idPdS_)
        /*0078*/ 	.short	0x0380
        /*007a*/ 	.short	0x0020


	//----- nvinfo : EIATTR_SW_WAR
	.align		4
.L_381:
        /*007c*/ 	.byte	0x04, 0x36
        /*007e*/ 	.short	(.L_383 - .L_382)
.L_382:
        /*0080*/ 	.word	0x00000008
.L_383:


//--------------------- .nv.info._Z10_max_32_01ifPfS_ --------------------------
	.section	.nv.info._Z10_max_32_01ifPfS_,"",@"SHT_CUDA_INFO"
	.sectionflags	@""
	.align	4


	//----- nvinfo : EIATTR_CUDA_API_VERSION
	.align		4
        /*0000*/ 	.byte	0x04, 0x37
        /*0002*/ 	.short	(.L_385 - .L_384)
.L_384:
        /*0004*/ 	.word	0x00000082


	//----- nvinfo : EIATTR_KPARAM_INFO
	.align		4
.L_385:
        /*0008*/ 	.byte	0x04, 0x17
        /*000a*/ 	.short	(.L_387 - .L_386)
.L_386:
        /*000c*/ 	.word	0x00000000
        /*0010*/ 	.short	0x0003
        /*0012*/ 	.short	0x0010
        /*0014*/ 	.byte	0x00, 0xf5, 0x21, 0x00


	//----- nvinfo : EIATTR_KPARAM_INFO
	.align		4
.L_387:
        /*0018*/ 	.byte	0x04, 0x17
        /*001a*/ 	.short	(.L_389 - .L_388)
.L_388:
        /*001c*/ 	.word	0x00000000
        /*0020*/ 	.short	0x0002
        /*0022*/ 	.short	0x0008
        /*0024*/ 	.byte	0x00, 0xf5, 0x21, 0x00


	//----- nvinfo : EIATTR_KPARAM_INFO
	.align		4
.L_389:
        /*0028*/ 	.byte	0x04, 0x17
        /*002a*/ 	.short	(.L_391 - .L_390)
.L_390:
        /*002c*/ 	.word	0x00000000
        /*0030*/ 	.short	0x0001
        /*0032*/ 	.short	0x0004
        /*0034*/ 	.byte	0x00, 0xf0, 0x11, 0x00


	//----- nvinfo : EIATTR_KPARAM_INFO
	.align		4
.L_391:
        /*0038*/ 	.byte	0x04, 0x17
        /*003a*/ 	.short	(.L_393 - .L_392)
.L_392:
        /*003c*/ 	.word	0x00000000
        /*0040*/ 	.short	0x0000
        /*0042*/ 	.short	0x0000
        /*0044*/ 	.byte	0x00, 0xf0, 0x11, 0x00


	//----- nvinfo : EIATTR_SPARSE_MMA_MASK
	.align		4
.L_393:
        /*0048*/ 	.byte	0x03, 0x50
        /*004a*/ 	.short	0x0000


	//----- nvinfo : EIATTR_MAXREG_COUNT
	.align		4
        /*004c*/ 	.byte	0x03, 0x1b
        /*004e*/ 	.short	0x00ff


	//----- nvinfo : EIATTR_MERCURY_ISA_VERSION
	.align		4
        /*0050*/ 	.byte	0x03, 0x5f
        /*0052*/ 	.short	0x0101


	//----- nvinfo : EIATTR_VRC_CTA_INIT_COUNT
	.align		4
        /*0054*/ 	.byte	0x02, 0x4a
	.zero		1
	.zero		1


	//----- nvinfo : EIATTR_EXIT_INSTR_OFFSETS
	.align		4
        /*0058*/ 	.byte	0x04, 0x1c
        /*005a*/ 	.short	(.L_395 - .L_394)


	//   ....[0]....
.L_394:
        /*005c*/ 	.word	0x00000070


	//   ....[1]....
        /*0060*/ 	.word	0x00000170


	//----- nvinfo : EIATTR_CRS_STACK_SIZE
	.align		4
.L_395:
        /*0064*/ 	.byte	0x04, 0x1e
        /*0066*/ 	.short	(.L_397 - .L_396)
.L_396:
        /*0068*/ 	.word	0x00000000


	//----- nvinfo : EIATTR_CBANK_PARAM_SIZE
	.align		4
.L_397:
        /*006c*/ 	.byte	0x03, 0x19
        /*006e*/ 	.short	0x0018


	//----- nvinfo : EIATTR_PARAM_CBANK
	.align		4
        /*0070*/ 	.byte	0x04, 0x0a
        /*0072*/ 	.short	(.L_399 - .L_398)
	.align		4
.L_398:
        /*0074*/ 	.word	index@(.nv.constant0._Z10_max_32_01ifPfS_)
        /*0078*/ 	.short	0x0380
        /*007a*/ 	.short	0x0018


	//----- nvinfo : EIATTR_SW_WAR
	.align		4
.L_399:
        /*007c*/ 	.byte	0x04, 0x36
        /*007e*/ 	.short	(.L_401 - .L_400)
.L_400:
        /*0080*/ 	.word	0x00000008
.L_401:


//--------------------- .nv.info._Z10_pow_64_01idPdS_ --------------------------
	.section	.nv.info._Z10_pow_64_01idPdS_,"",@"SHT_CUDA_INFO"
	.sectionflags	@""
	.align	4


	//----- nvinfo : EIATTR_CUDA_API_VERSION
	.align		4
        /*0000*/ 	.byte	0x04, 0x37
        /*0002*/ 	.short	(.L_403 - .L_402)
.L_402:
        /*0004*/ 	.word	0x00000082


	//----- nvinfo : EIATTR_KPARAM_INFO
	.align		4
.L_403:
        /*0008*/ 	.byte	0x04, 0x17
        /*000a*/ 	.short	(.L_405 - .L_404)
.L_404:
        /*000c*/ 	.word	0x00000000
        /*0010*/ 	.short	0x0003
        /*0012*/ 	.short	0x0018
        /*0014*/ 	.byte	0x00, 0xf5, 0x21, 0x00


	//----- nvinfo : EIATTR_KPARAM_INFO
	.align		4
.L_405:
        /*0018*/ 	.byte	0x04, 0x17
        /*001a*/ 	.short	(.L_407 - .L_406)
.L_406:
        /*001c*/ 	.word	0x00000000
        /*0020*/ 	.short	0x0002
        /*0022*/ 	.short	0x0010
        /*0024*/ 	.byte	0x00, 0xf5, 0x21, 0x00


	//----- nvinfo : EIATTR_KPARAM_INFO
	.align		4
.L_407:
        /*0028*/ 	.byte	0x04, 0x17
        /*002a*/ 	.short	(.L_409 - .L_408)
.L_408:
        /*002c*/ 	.word	0x00000000
        /*0030*/ 	.short	0x0001
        /*0032*/ 	.short	0x0008
        /*0034*/ 	.byte	0x00, 0xf0, 0x21, 0x00


	//----- nvinfo : EIATTR_KPARAM_INFO
	.align		4
.L_409:
        /*0038*/ 	.byte	0x04, 0x17
        /*003a*/ 	.short	(.L_411 - .L_410)
.L_410:
        /*003c*/ 	.word	0x00000000
        /*0040*/ 	.short	0x0000
        /*0042*/ 	.short	0x0000
        /*0044*/ 	.byte	0x00, 0xf0, 0x11, 0x00


	//----- nvinfo : EIATTR_SPARSE_MMA_MASK
	.align		4
.L_411:
        /*0048*/ 	.byte	0x03, 0x50
        /*004a*/ 	.short	0x0000


	//----- nvinfo : EIATTR_MAXREG_COUNT
	.align		4
        /*004c*/ 	.byte	0x03, 0x1b
        /*004e*/ 	.short	0x00ff


	//----- nvinfo : EIATTR_MERCURY_ISA_VERSION
	.align		4
        /*0050*/ 	.byte	0x03, 0x5f
        /*0052*/ 	.short	0x0101


	//----- nvinfo : EIATTR_VRC_CTA_INIT_COUNT
	.align		4
        /*0054*/ 	.byte	0x02, 0x4a
	.zero		1
	.zero		1


	//----- nvinfo : EIATTR_EXIT_INSTR_OFFSETS
	.align		4
        /*0058*/ 	.byte	0x04, 0x1c
        /*005a*/ 	.short	(.L_413 - .L_412)


	//   ....[0]....
.L_412:
        /*005c*/ 	.word	0x00000070


	//   ....[1]....
        /*0060*/ 	.word	0x00000530


	//   ....[2]....
        /*0064*/ 	.word	0x000008f0


	//----- nvinfo : EIATTR_CRS_STACK_SIZE
	.align		4
.L_413:
        /*0068*/ 	.byte	0x04, 0x1e
        /*006a*/ 	.short	(.L_415 - .L_414)
.L_414:
        /*006c*/ 	.word	0x00000000


	//----- nvinfo : EIATTR_CBANK_PARAM_SIZE
	.align		4
.L_415:
        /*0070*/ 	.byte	0x03, 0x19
        /*0072*/ 	.short	0x0020


	//----- nvinfo : EIATTR_PARAM_CBANK
	.align		4
        /*0074*/ 	.byte	0x04, 0x0a
        /*0076*/ 	.short	(.L_417 - .L_416)
	.align		4
.L_416:
        /*0078*/ 	.word	index@(.nv.constant0._Z10_pow_64_01idPdS_)
        /*007c*/ 	.short	0x0380
        /*007e*/ 	.short	0x0020


	//----- nvinfo : EIATTR_SW_WAR
	.align		4
.L_417:
        /*0080*/ 	.byte	0x04, 0x36
        /*0082*/ 	.short	(.L_419 - .L_418)
.L_418:
        /*0084*/ 	.word	0x00000008
.L_419:


//--------------------- .nv.info._Z10_pow_32_01ifPfS_ --------------------------
	.section	.nv.info._Z10_pow_32_01ifPfS_,"",@"SHT_CUDA_INFO"
	.sectionflags	@""
	.align	4


	//----- nvinfo : EIATTR_CUDA_API_VERSION
	.align		4
        /*0000*/ 	.byte	0x04, 0x37
        /*0002*/ 	.short	(.L_421 - .L_420)
.L_420:
        /*0004*/ 	.word	0x00000082


	//----- nvinfo : EIATTR_KPARAM_INFO
	.align		4
.L_421:
        /*0008*/ 	.byte	0x04, 0x17
        /*000a*/ 	.short	(.L_423 - .L_422)
.L_422:
        /*000c*/ 	.word	0x00000000
        /*0010*/ 	.short	0x0003
        /*0012*/ 	.short	0x0010
        /*0014*/ 	.byte	0x00, 0xf5, 0x21, 0x00


	//----- nvinfo : EIATTR_KPARAM_INFO
	.align		4
.L_423:
        /*0018*/ 	.byte	0x04, 0x17
        /*001a*/ 	.short	(.L_425 - .L_424)
.L_424:
        /*001c*/ 	.word	0x00000000
        /*0020*/ 	.short	0x0002
        /*0022*/ 	.short	0x0008
        /*0024*/ 	.byte	0x00, 0xf5, 0x21, 0x00


	//----- nvinfo : EIATTR_KPARAM_INFO
	.align		4
.L_425:
        /*0028*/ 	.byte	0x04, 0x17
        /*002a*/ 	.short	(.L_427 - .L_426)
.L_426:
        /*002c*/ 	.word	0x00000000
        /*0030*/ 	.short	0x0001
        /*0032*/ 	.short	0x0004
        /*0034*/ 	.byte	0x00, 0xf0, 0x11, 0x00


	//----- nvinfo : EIATTR_KPARAM_INFO
	.align		4
.L_427:
        /*0038*/ 	.byte	0x04, 0x17
        /*003a*/ 	.short	(.L_429 - .L_428)
.L_428:
        /*003c*/ 	.word	0x00000000
        /*0040*/ 	.short	0x0000
        /*0042*/ 	.short	0x0000
        /*0044*/ 	.byte	0x00, 0xf0, 0x11, 0x00


	//----- nvinfo : EIATTR_SPARSE_MMA_MASK
	.align		4
.L_429:
        /*0048*/ 	.byte	0x03, 0x50
        /*004a*/ 	.short	0x0000


	//----- nvinfo : EIATTR_MAXREG_COUNT
	.align		4
        /*004c*/ 	.byte	0x03, 0x1b
        /*004e*/ 	.short	0x00ff


	//----- nvinfo : EIATTR_MERCURY_ISA_VERSION
	.align		4
        /*0050*/ 	.byte	0x03, 0x5f
        /*0052*/ 	.short	0x0101


	//----- nvinfo : EIATTR_VRC_CTA_INIT_COUNT
	.align		4
        /*0054*/ 	.byte	0x02, 0x4a
	.zero		1
	.zero		1


	//----- nvinfo : EIATTR_EXIT_INSTR_OFFSETS
	.align		4
        /*0058*/ 	.byte	0x04, 0x1c
        /*005a*/ 	.short	(.L_431 - .L_430)


	//   ....[0]....
.L_430:
        /*005c*/ 	.word	0x00000070


	//   ....[1]....
        /*0060*/ 	.word	0x00000720


	//   ....[2]....
        /*0064*/ 	.word	0x00000af0


	//----- nvinfo : EIATTR_CRS_STACK_SIZE
	.align		4
.L_431:
        /*0068*/ 	.byte	0x04, 0x1e
        /*006a*/ 	.short	(.L_433 - .L_432)
.L_432:
        /*006c*/ 	.word	0x00000000


	//----- nvinfo : EIATTR_CBANK_PARAM_SIZE
	.align		4
.L_433:
        /*0070*/ 	.byte	0x03, 0x19
        /*0072*/ 	.short	0x0018


	//----- nvinfo : EIATTR_PARAM_CBANK
	.align		4
        /*0074*/ 	.byte	0x04, 0x0a
        /*0076*/ 	.short	(.L_435 - .L_434)
	.align		4
.L_434:
        /*0078*/ 	.word	index@(.nv.constant0._Z10_pow_32_01ifPfS_)
        /*007c*/ 	.short	0x0380
        /*007e*/ 	.short	0x0018


	//----- nvinfo : EIATTR_SW_WAR
	.align		4
.L_435:
        /*0080*/ 	.byte	0x04, 0x36
        /*0082*/ 	.short	(.L_437 - .L_436)
.L_436:
        /*0084*/ 	.word	0x00000008
.L_437:


//--------------------- .nv.info._Z10_div_64_01idPdS_ --------------------------
	.section	.nv.info._Z10_div_64_01idPdS_,"",@"SHT_CUDA_INFO"
	.sectionflags	@""
	.align	4


	//----- nvinfo : EIATTR_CUDA_API_VERSION
	.align		4
        /*0000*/ 	.byte	0x04, 0x37
        /*0002*/ 	.short	(.L_439 - .L_438)
.L_438:
        /*0004*/ 	.word	0x00000082


	//----- nvinfo : EIATTR_KPARAM_INFO
	.align		4
.L_439:
        /*0008*/ 	.byte	0x04, 0x17
        /*000a*/ 	.short	(.L_441 - .L_440)
.L_440:
        /*000c*/ 	.word	0x00000000
        /*0010*/ 	.short	0x0003
        /*0012*/ 	.short	0x0018
        /*0014*/ 	.byte	0x00, 0xf5, 0x21, 0x00


	//----- nvinfo : EIATTR_KPARAM_INFO
	.align		4
.L_441:
        /*0018*/ 	.byte	0x04, 0x17
        /*001a*/ 	.short	(.L_443 - .L_442)
.L_442:
        /*001c*/ 	.word	0x00000000
        /*0020*/ 	.short	0x0002
        /*0022*/ 	.short	0x0010
        /*0024*/ 	.byte	0x00, 0xf5, 0x21, 0x00


	//----- nvinfo : EIATTR_KPARAM_INFO
	.align		4
.L_443:
        /*0028*/ 	.byte	0x04, 0x17
        /*002a*/ 	.short	(.L_445 - .L_444)
.L_444:
        /*002c*/ 	.word	0x00000000
        /*0030*/ 	.short	0x0001
        /*0032*/ 	.short	0x0008
        /*0034*/ 	.byte	0x00, 0xf0, 0x21, 0x00


	//----- nvinfo : EIATTR_KPARAM_INFO
	.align		4
.L_445:
        /*0038*/ 	.byte	0x04, 0x17
        /*003a*/ 	.short	(.L_447 - .L_446)
.L_446:
        /*003c*/ 	.word	0x00000000
        /*0040*/ 	.short	0x0000
        /*0042*/ 	.short	0x0000
        /*0044*/ 	.byte	0x00, 0xf0, 0x11, 0x00


	//----- nvinfo : EIATTR_SPARSE_MMA_MASK
	.align		4
.L_447:
        /*0048*/ 	.byte	0x03, 0x50
        /*004a*/ 	.short	0x0000


	//----- nvinfo : EIATTR_MAXREG_COUNT
	.align		4
        /*004c*/ 	.byte	0x03, 0x1b
        /*004e*/ 	.short	0x00ff


	//----- nvinfo : EIATTR_MERCURY_ISA_VERSION
	.align		4
        /*0050*/ 	.byte	0x03, 0x5f
        /*0052*/ 	.short	0x0101


	//----- nvinfo : EIATTR_VRC_CTA_INIT_COUNT
	.align		4
        /*0054*/ 	.byte	0x02, 0x4a
	.zero		1
	.zero		1


	//----- nvinfo : EIATTR_EXIT_INSTR_OFFSETS
	.align		4
        /*0058*/ 	.byte	0x04, 0x1c
        /*005a*/ 	.short	(.L_449 - .L_448)


	//   ....[0]....
.L_448:
        /*005c*/ 	.word	0x00000070


	//   ....[1]....
        /*0060*/ 	.word	0x000002c0


	//----- nvinfo : EIATTR_CRS_STACK_SIZE
	.align		4
.L_449:
        /*0064*/ 	.byte	0x04, 0x1e
        /*0066*/ 	.short	(.L_451 - .L_450)
.L_450:
        /*0068*/ 	.word	0x00000000


	//----- nvinfo : EIATTR_CBANK_PARAM_SIZE
	.align		4
.L_451:
        /*006c*/ 	.byte	0x03, 0x19
        /*006e*/ 	.short	0x0020


	//----- nvinfo : EIATTR_PARAM_CBANK
	.align		4
        /*0070*/ 	.byte	0x04, 0x0a
        /*0072*/ 	.short	(.L_453 - .L_452)
	.align		4
.L_452:
        /*0074*/ 	.word	index@(.nv.constant0._Z10_div_64_01idPdS_)
        /*0078*/ 	.short	0x0380
        /*007a*/ 	.short	0x0020


	//----- nvinfo : EIATTR_SW_WAR
	.align		4
.L_453:
        /*007c*/ 	.byte	0x04, 0x36
        /*007e*/ 	.short	(.L_455 - .L_454)
.L_454:
        /*0080*/ 	.word	0x00000008
.L_455:


//--------------------- .nv.info._Z10_div_32_01ifPfS_ --------------------------
	.section	.nv.info._Z10_div_32_01ifPfS_,"",@"SHT_CUDA_INFO"
	.sectionflags	@""
	.align	4


	//----- nvinfo : EIATTR_CUDA_API_VERSION
	.align		4
        /*0000*/ 	.byte	0x04, 0x37
        /*0002*/ 	.short	(.L_457 - .L_456)
.L_456:
        /*0004*/ 	.word	0x00000082


	//----- nvinfo : EIATTR_KPARAM_INFO
	.align		4
.L_457:
        /*0008*/ 	.byte	0x04, 0x17
        /*000a*/ 	.short	(.L_459 - .L_458)
.L_458:
        /*000c*/ 	.word	0x00000000
        /*0010*/ 	.short	0x0003
        /*0012*/ 	.short	0x0010
        /*0014*/ 	.byte	0x00, 0xf5, 0x21, 0x00


	//----- nvinfo : EIATTR_KPARAM_INFO
	.align		4
.L_459:
        /*0018*/ 	.byte	0x04, 0x17
        /*001a*/ 	.short	(.L_461 - .L_460)
.L_460:
        /*001c*/ 	.word	0x00000000
        /*0020*/ 	.short	0x0002
        /*0022*/ 	.short	0x0008
        /*0024*/ 	.byte	0x00, 0xf5, 0x21, 0x00


	//----- nvinfo : EIATTR_KPARAM_INFO
	.align		4
.L_461:
        /*0028*/ 	.byte	0x04, 0x17
        /*002a*/ 	.short	(.L_463 - .L_462)
.L_462:
        /*002c*/ 	.word	0x00000000
        /*0030*/ 	.short	0x0001
        /*0032*/ 	.short	0x0004
        /*0034*/ 	.byte	0x00, 0xf0, 0x11, 0x00


	//----- nvinfo : EIATTR_KPARAM_INFO
	.align		4
.L_463:
        /*0038*/ 	.byte	0x04, 0x17
        /*003a*/ 	.short	(.L_465 - .L_464)
.L_464:
        /*003c*/ 	.word	0x00000000
        /*0040*/ 	.short	0x0000
        /*0042*/ 	.short	0x0000
        /*0044*/ 	.byte	0x00, 0xf0, 0x11, 0x00


	//----- nvinfo : EIATTR_SPARSE_MMA_MASK
	.align		4
.L_465:
        /*0048*/ 	.byte	0x03, 0x50
        /*004a*/ 	.short	0x0000


	//----- nvinfo : EIATTR_MAXREG_COUNT
	.align		4
        /*004c*/ 	.byte	0x03, 0x1b
        /*004e*/ 	.short	0x00ff


	//----- nvinfo : EIATTR_MERCURY_ISA_VERSION
	.align		4
        /*0050*/ 	.byte	0x03, 0x5f
        /*0052*/ 	.short	0x0101


	//----- nvinfo : EIATTR_VRC_CTA_INIT_COUNT
	.align		4
        /*0054*/ 	.byte	0x02, 0x4a
	.zero		1
	.zero		1


	//----- nvinfo : EIATTR_EXIT_INSTR_OFFSETS
	.align		4
        /*0058*/ 	.byte	0x04, 0x1c
        /*005a*/ 	.short	(.L_467 - .L_466)


	//   ....[0]....
.L_466:
        /*005c*/ 	.word	0x00000070


	//   ....[1]....
        /*0060*/ 	.word	0x00000240


	//----- nvinfo : EIATTR_CRS_STACK_SIZE
	.align		4
.L_467:
        /*0064*/ 	.byte	0x04, 0x1e
        /*0066*/ 	.short	(.L_469 - .L_468)
.L_468:
        /*0068*/ 	.word	0x00000000


	//----- nvinfo : EIATTR_CBANK_PARAM_SIZE
	.align		4
.L_469:
        /*006c*/ 	.byte	0x03, 0x19
        /*006e*/ 	.short	0x0018


	//----- nvinfo : EIATTR_PARAM_CBANK
	.align		4
        /*0070*/ 	.byte	0x04, 0x0a
        /*0072*/ 	.short	(.L_471 - .L_470)
	.align		4
.L_470:
        /*0074*/ 	.word	index@(.nv.constant0._Z10_div_32_01ifPfS_)
        /*0078*/ 	.short	0x0380
        /*007a*/ 	.short	0x0018


	//----- nvinfo : EIATTR_SW_WAR
	.align		4
.L_471:
        /*007c*/ 	.byte	0x04, 0x36
        /*007e*/ 	.short	(.L_473 - .L_472)
.L_472:
        /*0080*/ 	.word	0x00000008
.L_473:


//--------------------- .nv.info._Z10_mul_64_01idPdS_ --------------------------
	.section	.nv.info._Z10_mul_64_01idPdS_,"",@"SHT_CUDA_INFO"
	.sectionflags	@""
	.align	4


	//----- nvinfo : EIATTR_CUDA_API_VERSION
	.align		4
        /*0000*/ 	.byte	0x04, 0x37
        /*0002*/ 	.short	(.L_475 - .L_474)
.L_474:
        /*0004*/ 	.word	0x00000082


	//----- nvinfo : EIATTR_KPARAM_INFO
	.align		4
.L_475:
        /*0008*/ 	.byte	0x04, 0x17
        /*000a*/ 	.short	(.L_477 - .L_476)
.L_476:
        /*000c*/ 	.word	0x00000000
        /*0010*/ 	.short	0x0003
        /*0012*/ 	.short	0x0018
        /*0014*/ 	.byte	0x00, 0xf5, 0x21, 0x00


	//----- nvinfo : EIATTR_KPARAM_INFO
	.align		4
.L_477:
        /*0018*/ 	.byte	0x04, 0x17
        /*001a*/ 	.short	(.L_479 - .L_478)
.L_478:
        /*001c*/ 	.word	0x00000000
        /*0020*/ 	.short	0x0002
        /*0022*/ 	.short	0x0010
        /*0024*/ 	.byte	0x00, 0xf5, 0x21, 0x00


	//----- nvinfo : EIATTR_KPARAM_INFO
	.align		4
.L_479:
        /*0028*/ 	.byte	0x04, 0x17
        /*002a*/ 	.short	(.L_481 - .L_480)
.L_480:
        /*002c*/ 	.word	0x00000000
        /*0030*/ 	.short	0x0001
        /*0032*/ 	.short	0x0008
        /*0034*/ 	.byte	0x00, 0xf0, 0x21, 0x00


	//----- nvinfo : EIATTR_KPARAM_INFO
	.align		4
.L_481:
        /*0038*/ 	.byte	0x04, 0x17
        /*003a*/ 	.short	(.L_483 - .L_482)
.L_482:
        /*003c*/ 	.word	0x00000000
        /*0040*/ 	.short	0x0000
        /*0042*/ 	.short	0x0000
        /*0044*/ 	.byte	0x00, 0xf0, 0x11, 0x00


	//----- nvinfo : EIATTR_SPARSE_MMA_MASK
	.align		4
.L_483:
        /*0048*/ 	.byte	0x03, 0x50
        /*004a*/ 	.short	0x0000


	//----- nvinfo : EIATTR_MAXREG_COUNT
	.align		4
        /*004c*/ 	.byte	0x03, 0x1b
        /*004e*/ 	.short	0x00ff


	//----- nvinfo : EIATTR_MERCURY_ISA_VERSION
	.align		4
        /*0050*/ 	.byte	0x03, 0x5f
        /*0052*/ 	.short	0x0101


	//----- nvinfo : EIATTR_VRC_CTA_INIT_COUNT
	.align		4
        /*0054*/ 	.byte	0x02, 0x4a
	.zero		1
	.zero		1


	//----- nvinfo : EIATTR_EXIT_INSTR_OFFSETS
	.align		4
        /*0058*/ 	.byte	0x04, 0x1c
        /*005a*/ 	.short	(.L_485 - .L_484)


	//   ....[0]....
.L_484:
        /*005c*/ 	.word	0x00000070


	//   ....[1]....
        /*0060*/ 	.word	0x00000160


	//----- nvinfo : EIATTR_CRS_STACK_SIZE
	.align		4
.L_485:
        /*0064*/ 	.byte	0x04, 0x1e
        /*0066*/ 	.short	(.L_487 - .L_486)
.L_486:
        /*0068*/ 	.word	0x00000000


	//----- nvinfo : EIATTR_CBANK_PARAM_SIZE
	.align		4
.L_487:
        /*006c*/ 	.byte	0x03, 0x19
        /*006e*/ 	.short	0x0020


	//----- nvinfo : EIATTR_PARAM_CBANK
	.align		4
        /*0070*/ 	.byte	0x04, 0x0a
        /*0072*/ 	.short	(.L_489 - .L_488)
	.align		4
.L_488:
        /*0074*/ 	.word	index@(.nv.constant0._Z10_mul_64_01idPdS_)
        /*0078*/ 	.short	0x0380
        /*007a*/ 	.short	0x0020


	//----- nvinfo : EIATTR_SW_WAR
	.align		4
.L_489:
        /*007c*/ 	.byte	0x04, 0x36
        /*007e*/ 	.short	(.L_491 - .L_490)
.L_490:
        /*0080*/ 	.word	0x00000008
.L_491:


//--------------------- .nv.info._Z10_mul_32_01ifPfS_ --------------------------
	.section	.nv.info._Z10_mul_32_01ifPfS_,"",@"SHT_CUDA_INFO"
	.sectionflags	@""
	.align	4


	//----- nvinfo : EIATTR_CUDA_API_VERSION
	.align		4
        /*0000*/ 	.byte	0x04, 0x37
        /*0002*/ 	.short	(.L_493 - .L_492)
.L_492:
        /*0004*/ 	.word	0x00000082


	//----- nvinfo : EIATTR_KPARAM_INFO
	.align		4
.L_493:
        /*0008*/ 	.byte	0x04, 0x17
        /*000a*/ 	.short	(.L_495 - .L_494)
.L_494:
        /*000c*/ 	.word	0x00000000
        /*0010*/ 	.short	0x0003
        /*0012*/ 	.short	0x0010
        /*0014*/ 	.byte	0x00, 0xf5, 0x21, 0x00


	//----- nvinfo : EIATTR_KPARAM_INFO
	.align		4
.L_495:
        /*0018*/ 	.byte	0x04, 0x17
        /*001a*/ 	.short	(.L_497 - .L_496)
.L_496:
        /*001c*/ 	.word	0x00000000
        /*0020*/ 	.short	0x0002
        /*0022*/ 	.short	0x0008
        /*0024*/ 	.byte	0x00, 0xf5, 0x21, 0x00


	//----- nvinfo : EIATTR_KPARAM_INFO
	.align		4
.L_497:
        /*0028*/ 	.byte	0x04, 0x17
        /*002a*/ 	.short	(.L_499 - .L_498)
.L_498:
        /*002c*/ 	.word	0x00000000
        /*0030*/ 	.short	0x0001
        /*0032*/ 	.short	0x0004
        /*0034*/ 	.byte	0x00, 0xf0, 0x11, 0x00


	//----- nvinfo : EIATTR_KPARAM_INFO
	.align		4
.L_499:
        /*0038*/ 	.byte	0x04, 0x17
        /*003a*/ 	.short	(.L_501 - .L_500)
.L_500:
        /*003c*/ 	.word	0x00000000
        /*0040*/ 	.short	0x0000
        /*0042*/ 	.short	0x0000
        /*0044*/ 	.byte	0x00, 0xf0, 0x11, 0x00


	//----- nvinfo : EIATTR_SPARSE_MMA_MASK
	.align		4
.L_501:
        /*0048*/ 	.byte	0x03, 0x50
        /*004a*/ 	.short	0x0000


	//----- nvinfo : EIATTR_MAXREG_COUNT
	.align		4
        /*004c*/ 	.byte	0x03, 0x1b
        /*004e*/ 	.short	0x00ff


	//----- nvinfo : EIATTR_MERCURY_ISA_VERSION
	.align		4
        /*0050*/ 	.byte	0x03, 0x5f
        /*0052*/ 	.short	0x0101


	//----- nvinfo : EIATTR_VRC_CTA_INIT_COUNT
	.align		4
        /*0054*/ 	.byte	0x02, 0x4a
	.zero		1
	.zero		1


	//----- nvinfo : EIATTR_EXIT_INSTR_OFFSETS
	.align		4
        /*0058*/ 	.byte	0x04, 0x1c
        /*005a*/ 	.short	(.L_503 - .L_502)


	//   ....[0]....
.L_502:
        /*005c*/ 	.word	0x00000070


	//   ....[1]....
        /*0060*/ 	.word	0x00000160


	//----- nvinfo : EIATTR_CRS_STACK_SIZE
	.align		4
.L_503:
        /*0064*/ 	.byte	0x04, 0x1e
        /*0066*/ 	.short	(.L_505 - .L_504)
.L_504:
        /*0068*/ 	.word	0x00000000


	//----- nvinfo : EIATTR_CBANK_PARAM_SIZE
	.align		4
.L_505:
        /*006c*/ 	.byte	0x03, 0x19
        /*006e*/ 	.short	0x0018


	//----- nvinfo : EIATTR_PARAM_CBANK
	.align		4
        /*0070*/ 	.byte	0x04, 0x0a
        /*0072*/ 	.short	(.L_507 - .L_506)
	.align		4
.L_506:
        /*0074*/ 	.word	index@(.nv.constant0._Z10_mul_32_01ifPfS_)
        /*0078*/ 	.short	0x0380
        /*007a*/ 	.short	0x0018


	//----- nvinfo : EIATTR_SW_WAR
	.align		4
.L_507:
        /*007c*/ 	.byte	0x04, 0x36
        /*007e*/ 	.short	(.L_509 - .L_508)
.L_508:
        /*0080*/ 	.word	0x00000008
.L_509:


//--------------------- .nv.info._Z10_sub_64_01idPdS_ --------------------------
	.section	.nv.info._Z10_sub_64_01idPdS_,"",@"SHT_CUDA_INFO"
	.sectionflags	@""
	.align	4


	//----- nvinfo : EIATTR_CUDA_API_VERSION
	.align		4
        /*0000*/ 	.byte	0x04, 0x37
        /*0002*/ 	.short	(.L_511 - .L_510)
.L_510:
        /*0004*/ 	.word	0x00000082


	//----- nvinfo : EIATTR_KPARAM_INFO
	.align		4
.L_511:
        /*0008*/ 	.byte	0x04, 0x17
        /*000a*/ 	.short	(.L_513 - .L_512)
.L_512:
        /*000c*/ 	.word	0x00000000
        /*0010*/ 	.short	0x0003
        /*0012*/ 	.short	0x0018
        /*0014*/ 	.byte	0x00, 0xf5, 0x21, 0x00


	//----- nvinfo : EIATTR_KPARAM_INFO
	.align		4
.L_513:
        /*0018*/ 	.byte	0x04, 0x17
        /*001a*/ 	.short	(.L_515 - .L_514)
.L_514:
        /*001c*/ 	.word	0x00000000
        /*0020*/ 	.short	0x0002
        /*0022*/ 	.short	0x0010
        /*0024*/ 	.byte	0x00, 0xf5, 0x21, 0x00


	//----- nvinfo : EIATTR_KPARAM_INFO
	.align		4
.L_515:
        /*0028*/ 	.byte	0x04, 0x17
        /*002a*/ 	.short	(.L_517 - .L_516)
.L_516:
        /*002c*/ 	.word	0x00000000
        /*0030*/ 	.short	0x0001
        /*0032*/ 	.short	0x0008
        /*0034*/ 	.byte	0x00, 0xf0, 0x21, 0x00


	//----- nvinfo : EIATTR_KPARAM_INFO
	.align		4
.L_517:
        /*0038*/ 	.byte	0x04, 0x17
        /*003a*/ 	.short	(.L_519 - .L_518)
.L_518:
        /*003c*/ 	.word	0x00000000
        /*0040*/ 	.short	0x0000
        /*0042*/ 	.short	0x0000
        /*0044*/ 	.byte	0x00, 0xf0, 0x11, 0x00


	//----- nvinfo : EIATTR_SPARSE_MMA_MASK
	.align		4
.L_519:
        /*0048*/ 	.byte	0x03, 0x50
        /*004a*/ 	.short	0x0000


	//----- nvinfo : EIATTR_MAXREG_COUNT
	.align		4
        /*004c*/ 	.byte	0x03, 0x1b
        /*004e*/ 	.short	0x00ff


	//----- nvinfo : EIATTR_MERCURY_ISA_VERSION
	.align		4
        /*0050*/ 	.byte	0x03, 0x5f
        /*0052*/ 	.short	0x0101


	//----- nvinfo : EIATTR_VRC_CTA_INIT_COUNT
	.align		4
        /*0054*/ 	.byte	0x02, 0x4a
	.zero		1
	.zero		1


	//----- nvinfo : EIATTR_EXIT_INSTR_OFFSETS
	.align		4
        /*0058*/ 	.byte	0x04, 0x1c
        /*005a*/ 	.short	(.L_521 - .L_520)


	//   ....[0]....
.L_520:
        /*005c*/ 	.word	0x00000070


	//   ....[1]....
        /*0060*/ 	.word	0x00000160


	//----- nvinfo : EIATTR_CRS_STACK_SIZE
	.align		4
.L_521:
        /*0064*/ 	.byte	0x04, 0x1e
        /*0066*/ 	.short	(.L_523 - .L_522)
.L_522:
        /*0068*/ 	.word	0x00000000


	//----- nvinfo : EIATTR_CBANK_PARAM_SIZE
	.align		4
.L_523:
        /*006c*/ 	.byte	0x03, 0x19
        /*006e*/ 	.short	0x0020


	//----- nvinfo : EIATTR_PARAM_CBANK
	.align		4
        /*0070*/ 	.byte	0x04, 0x0a
        /*0072*/ 	.short	(.L_525 - .L_524)
	.align		4
.L_524:
        /*0074*/ 	.word	index@(.nv.constant0._Z10_sub_64_01idPdS_)
        /*0078*/ 	.short	0x0380
        /*007a*/ 	.short	0x0020


	//----- nvinfo : EIATTR_SW_WAR
	.align		4
.L_525:
        /*007c*/ 	.byte	0x04, 0x36
        /*007e*/ 	.short	(.L_527 - .L_526)
.L_526:
        /*0080*/ 	.word	0x00000008
.L_527:


//--------------------- .nv.info._Z10_sub_32_01ifPfS_ --------------------------
	.section	.nv.info._Z10_sub_32_01ifPfS_,"",@"SHT_CUDA_INFO"
	.sectionflags	@""
	.align	4


	//----- nvinfo : EIATTR_CUDA_API_VERSION
	.align		4
        /*0000*/ 	.byte	0x04, 0x37
        /*0002*/ 	.short	(.L_529 - .L_528)
.L_528:
        /*0004*/ 	.word	0x00000082


	//----- nvinfo : EIATTR_KPARAM_INFO
	.align		4
.L_529:
        /*0008*/ 	.byte	0x04, 0x17
        /*000a*/ 	.short	(.L_531 - .L_530)
.L_530:
        /*000c*/ 	.word	0x00000000
        /*0010*/ 	.short	0x0003
        /*0012*/ 	.short	0x0010
        /*0014*/ 	.byte	0x00, 0xf5, 0x21, 0x00


	//----- nvinfo : EIATTR_KPARAM_INFO
	.align		4
.L_531:
        /*0018*/ 	.byte	0x04, 0x17
        /*001a*/ 	.short	(.L_533 - .L_532)
.L_532:
        /*001c*/ 	.word	0x00000000
        /*0020*/ 	.short	0x0002
        /*0022*/ 	.short	0x0008
        /*0024*/ 	.byte	0x00, 0xf5, 0x21, 0x00


	//----- nvinfo : EIATTR_KPARAM_INFO
	.align		4
.L_533:
        /*0028*/ 	.byte	0x04, 0x17
        /*002a*/ 	.short	(.L_535 - .L_534)
.L_534:
        /*002c*/ 	.word	0x00000000
        /*0030*/ 	.short	0x0001
        /*0032*/ 	.short	0x0004
        /*0034*/ 	.byte	0x00, 0xf0, 0x11, 0x00


	//----- nvinfo : EIATTR_KPARAM_INFO
	.align		4
.L_535:
        /*0038*/ 	.byte	0x04, 0x17
        /*003a*/ 	.short	(.L_537 - .L_536)
.L_536:
        /*003c*/ 	.word	0x00000000
        /*0040*/ 	.short	0x0000
        /*0042*/ 	.short	0x0000
        /*0044*/ 	.byte	0x00, 0xf0, 0x11, 0x00


	//----- nvinfo : EIATTR_SPARSE_MMA_MASK
	.align		4
.L_537:
        /*0048*/ 	.byte	0x03, 0x50
        /*004a*/ 	.short	0x0000


	//----- nvinfo : EIATTR_MAXREG_COUNT
	.align		4
        /*004c*/ 	.byte	0x03, 0x1b
        /*004e*/ 	.short	0x00ff


	//----- nvinfo : EIATTR_MERCURY_ISA_VERSION
	.align		4
        /*0050*/ 	.byte	0x03, 0x5f
        /*0052*/ 	.short	0x0101


	//----- nvinfo : EIATTR_VRC_CTA_INIT_COUNT
	.align		4
        /*0054*/ 	.byte	0x02, 0x4a
	.zero		1
	.zero		1


	//----- nvinfo : EIATTR_EXIT_INSTR_OFFSETS
	.align		4
        /*0058*/ 	.byte	0x04, 0x1c
        /*005a*/ 	.short	(.L_539 - .L_538)


	//   ....[0]....
.L_538:
        /*005c*/ 	.word	0x00000070


	//   ....[1]....
        /*0060*/ 	.word	0x00000160


	//----- nvinfo : EIATTR_CRS_STACK_SIZE
	.align		4
.L_539:
        /*0064*/ 	.byte	0x04, 0x1e
        /*0066*/ 	.short	(.L_541 - .L_540)
.L_540:
        /*0068*/ 	.word	0x00000000


	//----- nvinfo : EIATTR_CBANK_PARAM_SIZE
	.align		4
.L_541:
        /*006c*/ 	.byte	0x03, 0x19
        /*006e*/ 	.short	0x0018


	//----- nvinfo : EIATTR_PARAM_CBANK
	.align		4
        /*0070*/ 	.byte	0x04, 0x0a
        /*0072*/ 	.short	(.L_543 - .L_542)
	.align		4
.L_542:
        /*0074*/ 	.word	index@(.nv.constant0._Z10_sub_32_01ifPfS_)
        /*0078*/ 	.short	0x0380
        /*007a*/ 	.short	0x0018


	//----- nvinfo : EIATTR_SW_WAR
	.align		4
.L_543:
        /*007c*/ 	.byte	0x04, 0x36
        /*007e*/ 	.short	(.L_545 - .L_544)
.L_544:
        /*0080*/ 	.word	0x00000008
.L_545:


//--------------------- .nv.info._Z10_add_64_01idPdS_ --------------------------
	.section	.nv.info._Z10_add_64_01idPdS_,"",@"SHT_CUDA_INFO"
	.sectionflags	@""
	.align	4


	//----- nvinfo : EIATTR_CUDA_API_VERSION
	.align		4
        /*0000*/ 	.byte	0x04, 0x37
        /*0002*/ 	.short	(.L_547 - .L_546)
.L_546:
        /*0004*/ 	.word	0x00000082


	//----- nvinfo : EIATTR_KPARAM_INFO
	.align		4
.L_547:
        /*0008*/ 	.byte	0x04, 0x17
        /*000a*/ 	.short	(.L_549 - .L_548)
.L_548:
        /*000c*/ 	.word	0x00000000
        /*0010*/ 	.short	0x0003
        /*0012*/ 	.short	0x0018
        /*0014*/ 	.byte	0x00, 0xf5, 0x21, 0x00


	//----- nvinfo : EIATTR_KPARAM_INFO
	.align		4
.L_549:
        /*0018*/ 	.byte	0x04, 0x17
        /*001a*/ 	.short	(.L_551 - .L_550)
.L_550:
        /*001c*/ 	.word	0x00000000
        /*0020*/ 	.short	0x0002
        /*0022*/ 	.short	0x0010
        /*0024*/ 	.byte	0x00, 0xf5, 0x21, 0x00


	//----- nvinfo : EIATTR_KPARAM_INFO
	.align		4
.L_551:
        /*0028*/ 	.byte	0x04, 0x17
        /*002a*/ 	.short	(.L_553 - .L_552)
.L_552:
        /*002c*/ 	.word	0x00000000
        /*0030*/ 	.short	0x0001
        /*0032*/ 	.short	0x0008
        /*0034*/ 	.byte	0x00, 0xf0, 0x21, 0x00


	//----- nvinfo : EIATTR_KPARAM_INFO
	.align		4
.L_553:
        /*0038*/ 	.byte	0x04, 0x17
        /*003a*/ 	.short	(.L_555 - .L_554)
.L_554:
        /*003c*/ 	.word	0x00000000
        /*0040*/ 	.short	0x0000
        /*0042*/ 	.short	0x0000
        /*0044*/ 	.byte	0x00, 0xf0, 0x11, 0x00


	//----- nvinfo : EIATTR_SPARSE_MMA_MASK
	.align		4
.L_555:
        /*0048*/ 	.byte	0x03, 0x50
        /*004a*/ 	.short	0x0000


	//----- nvinfo : EIATTR_MAXREG_COUNT
	.align		4
        /*004c*/ 	.byte	0x03, 0x1b
        /*004e*/ 	.short	0x00ff


	//----- nvinfo : EIATTR_MERCURY_ISA_VERSION
	.align		4
        /*0050*/ 	.byte	0x03, 0x5f
        /*0052*/ 	.short	0x0101


	//----- nvinfo : EIATTR_VRC_CTA_INIT_COUNT
	.align		4
        /*0054*/ 	.byte	0x02, 0x4a
	.zero		1
	.zero		1


	//----- nvinfo : EIATTR_EXIT_INSTR_OFFSETS
	.align		4
        /*0058*/ 	.byte	0x04, 0x1c
        /*005a*/ 	.short	(.L_557 - .L_556)


	//   ....[0]....
.L_556:
        /*005c*/ 	.word	0x00000070


	//   ....[1]....
        /*0060*/ 	.word	0x00000160


	//----- nvinfo : EIATTR_CRS_STACK_SIZE
	.align		4
.L_557:
        /*0064*/ 	.byte	0x04, 0x1e
        /*0066*/ 	.short	(.L_559 - .L_558)
.L_558:
        /*0068*/ 	.word	0x00000000


	//----- nvinfo : EIATTR_CBANK_PARAM_SIZE
	.align		4
.L_559:
        /*006c*/ 	.byte	0x03, 0x19
        /*006e*/ 	.short	0x0020


	//----- nvinfo : EIATTR_PARAM_CBANK
	.align		4
        /*0070*/ 	.byte	0x04, 0x0a
        /*0072*/ 	.short	(.L_561 - .L_560)
	.align		4
.L_560:
        /*0074*/ 	.word	index@(.nv.constant0._Z10_add_64_01idPdS_)
        /*0078*/ 	.short	0x0380
        /*007a*/ 	.short	0x0020


	//----- nvinfo : EIATTR_SW_WAR
	.align		4
.L_561:
        /*007c*/ 	.byte	0x04, 0x36
        /*007e*/ 	.short	(.L_563 - .L_562)
.L_562:
        /*0080*/ 	.word	0x00000008
.L_563:


//--------------------- .nv.info._Z10_add_32_01ifPfS_ --------------------------
	.section	.nv.info._Z10_add_32_01ifPfS_,"",@"SHT_CUDA_INFO"
	.sectionflags	@""
	.align	4


	//----- nvinfo : EIATTR_CUDA_API_VERSION
	.align		4
        /*0000*/ 	.byte	0x04, 0x37
        /*0002*/ 	.short	(.L_565 - .L_564)
.L_564:
        /*0004*/ 	.word	0x00000082


	//----- nvinfo : EIATTR_KPARAM_INFO
	.align		4
.L_565:
        /*0008*/ 	.byte	0x04, 0x17
        /*000a*/ 	.short	(.L_567 - .L_566)
.L_566:
        /*000c*/ 	.word	0x00000000
        /*0010*/ 	.short	0x0003
        /*0012*/ 	.short	0x0010
        /*0014*/ 	.byte	0x00, 0xf5, 0x21, 0x00


	//----- nvinfo : EIATTR_KPARAM_INFO
	.align		4
.L_567:
        /*0018*/ 	.byte	0x04, 0x17
        /*001a*/ 	.short	(.L_569 - .L_568)
.L_568:
        /*001c*/ 	.word	0x00000000
        /*0020*/ 	.short	0x0002
        /*0022*/ 	.short	0x0008
        /*0024*/ 	.byte	0x00, 0xf5, 0x21, 0x00


	//----- nvinfo : EIATTR_KPARAM_INFO
	.align		4
.L_569:
        /*0028*/ 	.byte	0x04, 0x17
        /*002a*/ 	.short	(.L_571 - .L_570)
.L_570:
        /*002c*/ 	.word	0x00000000
        /*0030*/ 	.short	0x0001
        /*0032*/ 	.short	0x0004
        /*0034*/ 	.byte	0x00, 0xf0, 0x11, 0x00


	//----- nvinfo : EIATTR_KPARAM_INFO
	.align		4
.L_571:
        /*0038*/ 	.byte	0x04, 0x17
        /*003a*/ 	.short	(.L_573 - .L_572)
.L_572:
        /*003c*/ 	.word	0x00000000
        /*0040*/ 	.short	0x0000
        /*0042*/ 	.short	0x0000
        /*0044*/ 	.byte	0x00, 0xf0, 0x11, 0x00


	//----- nvinfo : EIATTR_SPARSE_MMA_MASK
	.align		4
.L_573:
        /*0048*/ 	.byte	0x03, 0x50
        /*004a*/ 	.short	0x0000


	//----- nvinfo : EIATTR_MAXREG_COUNT
	.align		4
        /*004c*/ 	.byte	0x03, 0x1b
        /*004e*/ 	.short	0x00ff


	//----- nvinfo : EIATTR_MERCURY_ISA_VERSION
	.align		4
        /*0050*/ 	.byte	0x03, 0x5f
        /*0052*/ 	.short	0x0101


	//----- nvinfo : EIATTR_VRC_CTA_INIT_COUNT
	.align		4
        /*0054*/ 	.byte	0x02, 0x4a
	.zero		1
	.zero		1


	//----- nvinfo : EIATTR_EXIT_INSTR_OFFSETS
	.align		4
        /*0058*/ 	.byte	0x04, 0x1c
        /*005a*/ 	.short	(.L_575 - .L_574)


	//   ....[0]....
.L_574:
        /*005c*/ 	.word	0x00000070


	//   ....[1]....
        /*0060*/ 	.word	0x00000160


	//----- nvinfo : EIATTR_CRS_STACK_SIZE
	.align		4
.L_575:
        /*0064*/ 	.byte	0x04, 0x1e
        /*0066*/ 	.short	(.L_577 - .L_576)
.L_576:
        /*0068*/ 	.word	0x00000000


	//----- nvinfo : EIATTR_CBANK_PARAM_SIZE
	.align		4
.L_577:
        /*006c*/ 	.byte	0x03, 0x19
        /*006e*/ 	.short	0x0018


	//----- nvinfo : EIATTR_PARAM_CBANK
	.align		4
        /*0070*/ 	.byte	0x04, 0x0a
        /*0072*/ 	.short	(.L_579 - .L_578)
	.align		4
.L_578:
        /*0074*/ 	.word	index@(.nv.constant0._Z10_add_32_01ifPfS_)
        /*0078*/ 	.short	0x0380
        /*007a*/ 	.short	0x0018


	//----- nvinfo : EIATTR_SW_WAR
	.align		4
.L_579:
        /*007c*/ 	.byte	0x04, 0x36
        /*007e*/ 	.short	(.L_581 - .L_580)
.L_580:
        /*0080*/ 	.word	0x00000008
.L_581:


//--------------------- .nv.callgraph             --------------------------
	.section	.nv.callgraph,"",@"SHT_CUDA_CALLGRAPH"
	.align	4
	.sectionentsize	8
	.align		4
        /*0000*/ 	.word	0x00000000
	.align		4
        /*0004*/ 	.word	0xffffffff
	.align		4
        /*0008*/ 	.word	0x00000000
	.align		4
        /*000c*/ 	.word	0xfffffffe
	.align		4
        /*0010*/ 	.word	0x00000000
	.align		4
        /*0014*/ 	.word	0xfffffffd
	.align		4
        /*0018*/ 	.word	0x00000000
	.align		4
        /*001c*/ 	.word	0xfffffffc


//--------------------- .text._Z9_le_64_01idPdS_  --------------------------
	.section	.text._Z9_le_64_01idPdS_,"ax",@progbits
	.align	128
        .global         _Z9_le_64_01idPdS_
        .type           _Z9_le_64_01idPdS_,@function
        .size           _Z9_le_64_01idPdS_,(.L_x_90 - _Z9_le_64_01idPdS_)
        .other          _Z9_le_64_01idPdS_,@"STO_CUDA_ENTRY STV_DEFAULT"
_Z9_le_64_01idPdS_:
.text._Z9_le_64_01idPdS_:
[----:B------:R-:W-:Y:S01]  /*0000*/  LDC R1, c[0x0][0x37c] ;  /* 0x0000df00ff017b82 */ /* 0x000fe20000000800 */
[----:B------:R-:W0:Y:S07]  /*0010*/  S2R R0, SR_TID.X ;  /* 0x0000000000007919 */ /* 0x000e2e0000002100 */
[----:B------:R-:W0:Y:S01]  /*0020*/  S2UR UR4, SR_CTAID.X ;  /* 0x00000000000479c3 */ /* 0x000e220000002500 */
[----:B------:R-:W1:Y:S07]  /*0030*/  LDCU UR5, c[0x0][0x380] ;  /* 0x00007000ff0577ac */ /* 0x000e6e0008000800 */
[----:B------:R-:W0:Y:S02]  /*0040*/  LDC R13, c[0x0][0x360] ;  /* 0x0000d800ff0d7b82 */ /* 0x000e240000000800 */
[----:B0-----:R-:W-:-:S05]  /*0050*/  IMAD R0, R13, UR4, R0 ;  /* 0x000000040d007c24 */ /* 0x001fca000f8e0200 */
[----:B-1----:R-:W-:-:S13]  /*0060*/  ISETP.GE.AND P0, PT, R0, UR5, PT ;  /* 0x0000000500007c0c */ /* 0x002fda000bf06270 */
[----:B------:R-:W-:Y:S05]  /*0070*/  @P0 EXIT ;  /* 0x000000000000094d */ /* 0x000fea0003800000 */
[----:B------:R-:W0:Y:S01]  /*0080*/  LDC.64 R8, c[0x0][0x390] ;  /* 0x0000e400ff087b82 */ /* 0x000e220000000a00 */
[----:B------:R-:W1:Y:S01]  /*0090*/  LDCU UR4, c[0x0][0x370] ;  /* 0x00006e00ff0477ac */ /* 0x000e620008000800 */
[----:B------:R-:W2:Y:S06]  /*00a0*/  LDCU.64 UR6, c[0x0][0x358] ;  /* 0x00006b00ff0677ac */ /* 0x000eac0008000a00 */
[----:B------:R-:W3:Y:S01]  /*00b0*/  LDC.64 R10, c[0x0][0x398] ;  /* 0x0000e600ff0a7b82 */ /* 0x000ee20000000a00 */
[----:B------:R-:W4:Y:S01]  /*00c0*/  LDCU.64 UR8, c[0x0][0x388] ;  /* 0x00007100ff0877ac */ /* 0x000f220008000a00 */
[----:B-1----:R-:W-:-:S07]  /*00d0*/  IMAD R13, R13, UR4, RZ ;  /* 0x000000040d0d7c24 */ /* 0x002fce000f8e02ff */
.L_x_0:
[----:B0-----:R-:W-:-:S06]  /*00e0*/  IMAD.WIDE R2, R0, 0x8, R8 ;  /* 0x0000000800027825 */ /* 0x001fcc00078e0208 */
[----:B--2---:R-:W4:Y:S01]  /*00f0*/  LDG.E.64 R2, desc[UR6][R2.64] ;  /* 0x0000000602027981 */ /* 0x004f22000c1e1b00 */
[----:B-1-3--:R-:W-:Y:S01]  /*0100*/  IMAD.WIDE R4, R0, 0x8, R10 ;  /* 0x0000000800047825 */ /* 0x00afe200078e020a */
[----:B------:R-:W-:Y:S02]  /*0110*/  MOV R6, RZ ;  /* 0x000000ff00067202 */ /* 0x000fe40000000f00 */
[----:B------:R-:W-:Y:S01]  /*0120*/  IADD3 R0, PT, PT, R13, R0, RZ ;  /* 0x000000000d007210 */ /* 0x000fe20007ffe0ff */
[----:B----4-:R-:W-:-:S06]  /*0130*/  DSETP.GTU.AND P0, PT, R2, UR8, PT ;  /* 0x0000000802007e2a */ /* 0x010fcc000bf0c000 */
[----:B------:R-:W-:Y:S02]  /*0140*/  FSEL R7, RZ, 1.875, P0 ;  /* 0x3ff00000ff077808 */ /* 0x000fe40000000000 */
[----:B------:R-:W-:-:S03]  /*0150*/  ISETP.GE.AND P0, PT, R0, UR5, PT ;  /* 0x0000000500007c0c */ /* 0x000fc6000bf06270 */
[----:B------:R1:W-:Y:S10]  /*0160*/  STG.E.64 desc[UR6][R4.64], R6 ;  /* 0x0000000604007986 */ /* 0x0003f4000c101b06 */
[----:B------:R-:W-:Y:S05]  /*0170*/  @!P0 BRA `(.L_x_0) ;  /* 0xfffffffc00d88947 */ /* 0x000fea000383ffff */
[----:B------:R-:W-:Y:S05]  /*0180*/  EXIT ;  /* 0x000000000000794d */ /* 0x000fea0003800000 */
.L_x_1:
[----:B------:R-:W-:-:S00]  /*0190*/  BRA `(.L_x_1) ;  /* 0xfffffffc00fc7947 */ /* 0x000fc0000383ffff */
[----:B------:R-:W-:-:S00]  /*01a0*/  NOP ;  /* 0x0000000000007918 */ /* 0x000fc00000000000 */
        /* <DEDUP_REMOVED lines=13> */
.L_x_90:


//--------------------- .text._Z9_le_32_01ifPfS_  --------------------------
	.section	.text._Z9_le_32_01ifPfS_,"ax",@progbits
	.align	128
        .global         _Z9_le_32_01ifPfS_
        .type           _Z9_le_32_01ifPfS_,@function
        .size           _Z9_le_32_01ifPfS_,(.L_x_91 - _Z9_le_32_01ifPfS_)
        .other          _Z9_le_32_01ifPfS_,@"STO_CUDA_ENTRY STV_DEFAULT"
_Z9_le_32_01ifPfS_:
.text._Z9_le_32_01ifPfS_:
        /* <DEDUP_REMOVED lines=12> */
[----:B------:R-:W4:Y:S01]  /*00c0*/  LDCU UR8, c[0x0][0x384] ;  /* 0x00007080ff0877ac */ /* 0x000f220008000800 */
[----:B-1----:R-:W-:-:S07]  /*00d0*/  IMAD R11, R11, UR4, RZ ;  /* 0x000000040b0b7c24 */ /* 0x002fce000f8e02ff */
.L_x_2:
[----:B0-----:R-:W-:-:S06]  /*00e0*/  IMAD.WIDE R2, R0, 0x4, R6 ;  /* 0x0000000400027825 */ /* 0x001fcc00078e0206 */
[----:B--2---:R-:W4:Y:S01]  /*00f0*/  LDG.E R2, desc[UR6][R2.64] ;  /* 0x0000000602027981 */ /* 0x004f22000c1e1900 */
[----:B-1-3--:R-:W-:Y:S01]  /*0100*/  IMAD.WIDE R4, R0, 0x4, R8 ;  /* 0x0000000400047825 */ /* 0x00afe200078e0208 */
[----:B------:R-:W-:-:S04]  /*0110*/  IADD3 R0, PT, PT, R11, R0, RZ ;  /* 0x000000000b007210 */ /* 0x000fc80007ffe0ff */
[----:B------:R-:W-:Y:S02]  /*0120*/  ISETP.GE.AND P0, PT, R0, UR5, PT ;  /* 0x0000000500007c0c */ /* 0x000fe4000bf06270 */
[----:B----4-:R-:W-:-:S05]  /*0130*/  FSET.BF.LE.AND R13, R2, UR8, PT ;  /* 0x00000008020d7c0a */ /* 0x010fca000b803000 */
[----:B------:R1:W-:Y:S06]  /*0140*/  STG.E desc[UR6][R4.64], R13 ;  /* 0x0000000d04007986 */ /* 0x0003ec000c101906 */
[----:B------:R-:W-:Y:S05]  /*0150*/  @!P0 BRA `(.L_x_2) ;  /* 0xfffffffc00e08947 */ /* 0x000fea000383ffff */
[----:B------:R-:W-:Y:S05]  /*0160*/  EXIT ;  /* 0x000000000000794d */ /* 0x000fea0003800000 */
.L_x_3:
        /* <DEDUP_REMOVED lines=9> */
.L_x_91:


//--------------------- .text._Z9_lt_64_01idPdS_  --------------------------
	.section	.text._Z9_lt_64_01idPdS_,"ax",@progbits
	.align	128
        .global         _Z9_lt_64_01idPdS_
        .type           _Z9_lt_64_01idPdS_,@function
        .size           _Z9_lt_64_01idPdS_,(.L_x_92 - _Z9_lt_64_01idPdS_)
        .other          _Z9_lt_64_01idPdS_,@"STO_CUDA_ENTRY STV_DEFAULT"
_Z9_lt_64_01idPdS_:
.text._Z9_lt_64_01idPdS_:
        /* <DEDUP_REMOVED lines=14> */
.L_x_4:
[----:B0-----:R-:W-:-:S06]  /*00e0*/  IMAD.WIDE R2, R0, 0x8, R8 ;  /* 0x0000000800027825 */ /* 0x001fcc00078e0208 */
[----:B--2---:R-:W4:Y:S01]  /*00f0*/  LDG.E.64 R2, desc[UR6][R2.64] ;  /* 0x0000000602027981 */ /* 0x004f22000c1e1b00 */
[----:B-1-3--:R-:W-:Y:S01]  /*0100*/  IMAD.WIDE R4, R0, 0x8, R10 ;  /* 0x0000000800047825 */ /* 0x00afe200078e020a */
[----:B------:R-:W-:Y:S02]  /*0110*/  MOV R6, RZ ;  /* 0x000000ff00067202 */ /* 0x000fe40000000f00 */
[----:B------:R-:W-:Y:S01]  /*0120*/  IADD3 R0, PT, PT, R13, R0, RZ ;  /* 0x000000000d007210 */ /* 0x000fe20007ffe0ff */
[----:B----4-:R-:W-:-:S06]  /*0130*/  DSETP.GEU.AND P0, PT, R2, UR8, PT ;  /* 0x0000000802007e2a */ /* 0x010fcc000bf0e000 */
[----:B------:R-:W-:Y:S02]  /*0140*/  FSEL R7, RZ, 1.875, P0 ;  /* 0x3ff00000ff077808 */ /* 0x000fe40000000000 */
[----:B------:R-:W-:-:S03]  /*0150*/  ISETP.GE.AND P0, PT, R0, UR5, PT ;  /* 0x0000000500007c0c */ /* 0x000fc6000bf06270 */
[----:B------:R1:W-:Y:S10]  /*0160*/  STG.E.64 desc[UR6][R4.64], R6 ;  /* 0x0000000604007986 */ /* 0x0003f4000c101b06 */
[----:B------:R-:W-:Y:S05]  /*0170*/  @!P0 BRA `(.L_x_4) ;  /* 0xfffffffc00d88947 */ /* 0x000fea000383ffff */
[----:B------:R-:W-:Y:S05]  /*0180*/  EXIT ;  /* 0x000000000000794d */ /* 0x000fea0003800000 */
.L_x_5:
        /* <DEDUP_REMOVED lines=15> */
.L_x_92:


//--------------------- .text._Z9_lt_32_01ifPfS_  --------------------------
	.section	.text._Z9_lt_32_01ifPfS_,"ax",@progbits
	.align	128
        .global         _Z9_lt_32_01ifPfS_
        .type           _Z9_lt_32_01ifPfS_,@function
        .size           _Z9_lt_32_01ifPfS_,(.L_x_93 - _Z9_lt_32_01ifPfS_)
        .other          _Z9_lt_32_01ifPfS_,@"STO_CUDA_ENTRY STV_DEFAULT"
_Z9_lt_32_01ifPfS_:
.text._Z9_lt_32_01ifPfS_:
        /* <DEDUP_REMOVED lines=14> */
.L_x_6:
[----:B0-----:R-:W-:-:S06]  /*00e0*/  IMAD.WIDE R2, R0, 0x4, R6 ;  /* 0x0000000400027825 */ /* 0x001fcc00078e0206 */
[----:B--2---:R-:W4:Y:S01]  /*00f0*/  LDG.E R2, desc[UR6][R2.64] ;  /* 0x0000000602027981 */ /* 0x004f22000c1e1900 */
[----:B-1-3--:R-:W-:Y:S01]  /*0100*/  IMAD.WIDE R4, R0, 0x4, R8 ;  /* 0x0000000400047825 */ /* 0x00afe200078e0208 */
[----:B------:R-:W-:-:S04]  /*0110*/  IADD3 R0, PT, PT, R11, R0, RZ ;  /* 0x000000000b007210 */ /* 0x000fc80007ffe0ff */
[----:B------:R-:W-:Y:S02]  /*0120*/  ISETP.GE.AND P0, PT, R0, UR5, PT ;  /* 0x0000000500007c0c */ /* 0x000fe4000bf06270 */
[----:B----4-:R-:W-:-:S05]  /*0130*/  FSET.BF.LT.AND R13, R2, UR8, PT ;  /* 0x00000008020d7c0a */ /* 0x010fca000b801000 */
[----:B------:R1:W-:Y:S06]  /*0140*/  STG.E desc[UR6][R4.64], R13 ;  /* 0x0000000d04007986 */ /* 0x0003ec000c101906 */
[----:B------:R-:W-:Y:S05]  /*0150*/  @!P0 BRA `(.L_x_6) ;  /* 0xfffffffc00e08947 */ /* 0x000fea000383ffff */
[----:B------:R-:W-:Y:S05]  /*0160*/  EXIT ;  /* 0x000000000000794d */ /* 0x000fea0003800000 */
.L_x_7:
        /* <DEDUP_REMOVED lines=9> */
.L_x_93:


//--------------------- .text._Z9_ge_64_01idPdS_  --------------------------
	.section	.text._Z9_ge_64_01idPdS_,"ax",@progbits
	.align	128
        .global         _Z9_ge_64_01idPdS_
        .type           _Z9_ge_64_01idPdS_,@function
        .size           _Z9_ge_64_01idPdS_,(.L_x_94 - _Z9_ge_64_01idPdS_)
        .other          _Z9_ge_64_01idPdS_,@"STO_CUDA_ENTRY STV_DEFAULT"
_Z9_ge_64_01idPdS_:
.text._Z9_ge_64_01idPdS_:
        /* <DEDUP_REMOVED lines=14> */
.L_x_8:
[----:B0-----:R-:W-:-:S06]  /*00e0*/  IMAD.WIDE R2, R0, 0x8, R8 ;  /* 0x0000000800027825 */ /* 0x001fcc00078e0208 */
[----:B--2---:R-:W4:Y:S01]  /*00f0*/  LDG.E.64 R2, desc[UR6][R2.64] ;  /* 0x0000000602027981 */ /* 0x004f22000c1e1b00 */
[----:B-1-3--:R-:W-:Y:S01]  /*0100*/  IMAD.WIDE R4, R0, 0x8, R10 ;  /* 0x0000000800047825 */ /* 0x00afe200078e020a */
[----:B------:R-:W-:Y:S02]  /*0110*/  MOV R6, RZ ;  /* 0x000000ff00067202 */ /* 0x000fe40000000f00 */
[----:B------:R-:W-:Y:S01]  /*0120*/  IADD3 R0, PT, PT, R13, R0, RZ ;  /* 0x000000000d007210 */ /* 0x000fe20007ffe0ff */
[----:B----4-:R-:W-:-:S06]  /*0130*/  DSETP.GE.AND P0, PT, R2, UR8, PT ;  /* 0x0000000802007e2a */ /* 0x010fcc000bf06000 */
[----:B------:R-:W-:Y:S02]  /*0140*/  FSEL R7, RZ, 1.875, !P0 ;  /* 0x3ff00000ff077808 */ /* 0x000fe40004000000 */
[----:B------:R-:W-:-:S03]  /*0150*/  ISETP.GE.AND P0, PT, R0, UR5, PT ;  /* 0x0000000500007c0c */ /* 0x000fc6000bf06270 */
[----:B------:R1:W-:Y:S10]  /*0160*/  STG.E.64 desc[UR6][R4.64], R6 ;  /* 0x0000000604007986 */ /* 0x0003f4000c101b06 */
[----:B------:R-:W-:Y:S05]  /*0170*/  @!P0 BRA `(.L_x_8) ;  /* 0xfffffffc00d88947 */ /* 0x000fea000383ffff */
[----:B------:R-:W-:Y:S05]  /*0180*/  EXIT ;  /* 0x000000000000794d */ /* 0x000fea0003800000 */
.L_x_9:
        /* <DEDUP_REMOVED lines=15> */
.L_x_94:


//--------------------- .text._Z9_ge_32_01ifPfS_  --------------------------
	.section	.text._Z9_ge_32_01ifPfS_,"ax",@progbits
	.align	128
        .global         _Z9_ge_32_01ifPfS_
        .type           _Z9_ge_32_01ifPfS_,@function
        .size           _Z9_ge_32_01ifPfS_,(.L_x_95 - _Z9_ge_32_01ifPfS_)
        .other          _Z9_ge_32_01ifPfS_,@"STO_CUDA_ENTRY STV_DEFAULT"
_Z9_ge_32_01ifPfS_:
.text._Z9_ge_32_01ifPfS_:
        /* <DEDUP_REMOVED lines=14> */
.L_x_10:
[----:B0-----:R-:W-:-:S06]  /*00e0*/  IMAD.WIDE R2, R0, 0x4, R6 ;  /* 0x0000000400027825 */ /* 0x001fcc00078e0206 */
[----:B--2---:R-:W4:Y:S01]  /*00f0*/  LDG.E R2, desc[UR6][R2.64] ;  /* 0x0000000602027981 */ /* 0x004f22000c1e1900 */
[----:B-1-3--:R-:W-:Y:S01]  /*0100*/  IMAD.WIDE R4, R0, 0x4, R8 ;  /* 0x0000000400047825 */ /* 0x00afe200078e0208 */
[----:B------:R-:W-:-:S04]  /*0110*/  IADD3 R0, PT, PT, R11, R0, RZ ;  /* 0x000000000b007210 */ /* 0x000fc80007ffe0ff */
[----:B------:R-:W-:Y:S02]  /*0120*/  ISETP.GE.AND P0, PT, R0, UR5, PT ;  /* 0x0000000500007c0c */ /* 0x000fe4000bf06270 */
[----:B----4-:R-:W-:-:S05]  /*0130*/  FSET.BF.GE.AND R13, R2, UR8, PT ;  /* 0x00000008020d7c0a */ /* 0x010fca000b806000 */
[----:B------:R1:W-:Y:S06]  /*0140*/  STG.E desc[UR6][R4.64], R13 ;  /* 0x0000000d04007986 */ /* 0x0003ec000c101906 */
[----:B------:R-:W-:Y:S05]  /*0150*/  @!P0 BRA `(.L_x_10) ;  /* 0xfffffffc00e08947 */ /* 0x000fea000383ffff */
[----:B------:R-:W-:Y:S05]  /*0160*/  EXIT ;  /* 0x000000000000794d */ /* 0x000fea0003800000 */
.L_x_11:
        /* <DEDUP_REMOVED lines=9> */
.L_x_95:


//--------------------- .text._Z9_gt_64_01idPdS_  --------------------------
	.section	.text._Z9_gt_64_01idPdS_,"ax",@progbits
	.align	128
        .global         _Z9_gt_64_01idPdS_
        .type           _Z9_gt_64_01idPdS_,@function
        .size           _Z9_gt_64_01idPdS_,(.L_x_96 - _Z9_gt_64_01idPdS_)
        .other          _Z9_gt_64_01idPdS_,@"STO_CUDA_ENTRY STV_DEFAULT"
_Z9_gt_64_01idPdS_:
.text._Z9_gt_64_01idPdS_:
        /* <DEDUP_REMOVED lines=14> */
.L_x_12:
[----:B0-----:R-:W-:-:S06]  /*00e0*/  IMAD.WIDE R2, R0, 0x8, R8 ;  /* 0x0000000800027825 */ /* 0x001fcc00078e0208 */
[----:B--2---:R-:W4:Y:S01]  /*00f0*/  LDG.E.64 R2, desc[UR6][R2.64] ;  /* 0x0000000602027981 */ /* 0x004f22000c1e1b00 */
[----:B-1-3--:R-:W-:Y:S01]  /*0100*/  IMAD.WIDE R4, R0, 0x8, R10 ;  /* 0x0000000800047825 */ /* 0x00afe200078e020a */
[----:B------:R-:W-:Y:S02]  /*0110*/  MOV R6, RZ ;  /* 0x000000ff00067202 */ /* 0x000fe40000000f00 */
[----:B------:R-:W-:Y:S01]  /*0120*/  IADD3 R0, PT, PT, R13, R0, RZ ;  /* 0x000000000d007210 */ /* 0x000fe20007ffe0ff */
[----:B----4-:R-:W-:-:S06]  /*0130*/  DSETP.GT.AND P0, PT, R2, UR8, PT ;  /* 0x0000000802007e2a */ /* 0x010fcc000bf04000 */
[----:B------:R-:W-:Y:S02]  /*0140*/  FSEL R7, RZ, 1.875, !P0 ;  /* 0x3ff00000ff077808 */ /* 0x000fe40004000000 */
[----:B------:R-:W-:-:S03]  /*0150*/  ISETP.GE.AND P0, PT, R0, UR5, PT ;  /* 0x0000000500007c0c */ /* 0x000fc6000bf06270 */
[----:B------:R1:W-:Y:S10]  /*0160*/  STG.E.64 desc[UR6][R4.64], R6 ;  /* 0x0000000604007986 */ /* 0x0003f4000c101b06 */
[----:B------:R-:W-:Y:S05]  /*0170*/  @!P0 BRA `(.L_x_12) ;  /* 0xfffffffc00d88947 */ /* 0x000fea000383ffff */
[----:B------:R-:W-:Y:S05]  /*0180*/  EXIT ;  /* 0x000000000000794d */ /* 0x000fea0003800000 */
.L_x_13:
        /* <DEDUP_REMOVED lines=15> */
.L_x_96:


//--------------------- .text._Z9_gt_32_01ifPfS_  --------------------------
	.section	.text._Z9_gt_32_01ifPfS_,"ax",@progbits
	.align	128
        .global         _Z9_gt_32_01ifPfS_
        .type           _Z9_gt_32_01ifPfS_,@function
        .size           _Z9_gt_32_01ifPfS_,(.L_x_97 - _Z9_gt_32_01ifPfS_)
        .other          _Z9_gt_32_01ifPfS_,@"STO_CUDA_ENTRY STV_DEFAULT"
_Z9_gt_32_01ifPfS_:
.text._Z9_gt_32_01ifPfS_:
        /* <DEDUP_REMOVED lines=14> */
.L_x_14:
[----:B0-----:R-:W-:-:S06]  /*00e0*/  IMAD.WIDE R2, R0, 0x4, R6 ;  /* 0x0000000400027825 */ /* 0x001fcc00078e0206 */
[----:B--2---:R-:W4:Y:S01]  /*00f0*/  LDG.E R2, desc[UR6][R2.64] ;  /* 0x0000000602027981 */ /* 0x004f22000c1e1900 */
[----:B-1-3--:R-:W-:Y:S01]  /*0100*/  IMAD.WIDE R4, R0, 0x4, R8 ;  /* 0x0000000400047825 */ /* 0x00afe200078e0208 */
[----:B------:R-:W-:-:S04]  /*0110*/  IADD3 R0, PT, PT, R11, R0, RZ ;  /* 0x000000000b007210 */ /* 0x000fc80007ffe0ff */
[----:B------:R-:W-:Y:S02]  /*0120*/  ISETP.GE.AND P0, PT, R0, UR5, PT ;  /* 0x0000000500007c0c */ /* 0x000fe4000bf06270 */
[----:B----4-:R-:W-:-:S05]  /*0130*/  FSET.BF.GT.AND R13, R2, UR8, PT ;  /* 0x00000008020d7c0a */ /* 0x010fca000b804000 */
[----:B------:R1:W-:Y:S06]  /*0140*/  STG.E desc[UR6][R4.64], R13 ;  /* 0x0000000d04007986 */ /* 0x0003ec000c101906 */
[----:B------:R-:W-:Y:S05]  /*0150*/  @!P0 BRA `(.L_x_14) ;  /* 0xfffffffc00e08947 */ /* 0x000fea000383ffff */
[----:B------:R-:W-:Y:S05]  /*0160*/  EXIT ;  /* 0x000000000000794d */ /* 0x000fea0003800000 */
.L_x_15:
        /* <DEDUP_REMOVED lines=9> */
.L_x_97:


//--------------------- .text._Z9_eq_64_01idPdS_  --------------------------
	.section	.text._Z9_eq_64_01idPdS_,"ax",@progbits
	.align	128
        .global         _Z9_eq_64_01idPdS_
        .type           _Z9_eq_64_01idPdS_,@function
        .size           _Z9_eq_64_01idPdS_,(.L_x_98 - _Z9_eq_64_01idPdS_)
        .other          _Z9_eq_64_01idPdS_,@"STO_CUDA_ENTRY STV_DEFAULT"
_Z9_eq_64_01idPdS_:
.text._Z9_eq_64_01idPdS_:
        /* <DEDUP_REMOVED lines=14> */
.L_x_16:
[----:B0-----:R-:W-:-:S06]  /*00e0*/  IMAD.WIDE R2, R0, 0x8, R8 ;  /* 0x0000000800027825 */ /* 0x001fcc00078e0208 */
[----:B--2---:R-:W4:Y:S01]  /*00f0*/  LDG.E.64 R2, desc[UR6][R2.64] ;  /* 0x0000000602027981 */ /* 0x004f22000c1e1b00 */
[----:B-1-3--:R-:W-:Y:S01]  /*0100*/  IMAD.WIDE R4, R0, 0x8, R10 ;  /* 0x0000000800047825 */ /* 0x00afe200078e020a */
[----:B------:R-:W-:Y:S02]  /*0110*/  MOV R6, RZ ;  /* 0x000000ff00067202 */ /* 0x000fe40000000f00 */
[----:B------:R-:W-:Y:S01]  /*0120*/  IADD3 R0, PT, PT, R13, R0, RZ ;  /* 0x000000000d007210 */ /* 0x000fe20007ffe0ff */
[----:B----4-:R-:W-:-:S06]  /*0130*/  DSETP.NEU.AND P0, PT, R2, UR8, PT ;  /* 0x0000000802007e2a */ /* 0x010fcc000bf0d000 */
[----:B------:R-:W-:Y:S02]  /*0140*/  FSEL R7, RZ, 1.875, P0 ;  /* 0x3ff00000ff077808 */ /* 0x000fe40000000000 */
[----:B------:R-:W-:-:S03]  /*0150*/  ISETP.GE.AND P0, PT, R0, UR5, PT ;  /* 0x0000000500007c0c */ /* 0x000fc6000bf06270 */
[----:B------:R1:W-:Y:S10]  /*0160*/  STG.E.64 desc[UR6][R4.64], R6 ;  /* 0x0000000604007986 */ /* 0x0003f4000c101b06 */
[----:B------:R-:W-:Y:S05]  /*0170*/  @!P0 BRA `(.L_x_16) ;  /* 0xfffffffc00d88947 */ /* 0x000fea000383ffff */
[----:B------:R-:W-:Y:S05]  /*0180*/  EXIT ;  /* 0x000000000000794d */ /* 0x000fea0003800000 */
.L_x_17:
        /* <DEDUP_REMOVED lines=15> */
.L_x_98:


//--------------------- .text._Z9_eq_32_01ifPfS_  --------------------------
	.section	.text._Z9_eq_32_01ifPfS_,"ax",@progbits
	.align	128
        .global         _Z9_eq_32_01ifPfS_
        .type           _Z9_eq_32_01ifPfS_,@function
        .size           _Z9_eq_32_01ifPfS_,(.L_x_99 - _Z9_eq_32_01ifPfS_)
        .other          _Z9_eq_32_01ifPfS_,@"STO_CUDA_ENTRY STV_DEFAULT"
_Z9_eq_32_01ifPfS_:
.text._Z9_eq_32_01ifPfS_:
        /* <DEDUP_REMOVED lines=14> */
.L_x_18:
[----:B0-----:R-:W-:-:S06]  /*00e0*/  IMAD.WIDE R2, R0, 0x4, R6 ;  /* 0x0000000400027825 */ /* 0x001fcc00078e0206 */
[----:B--2---:R-:W4:Y:S01]  /*00f0*/  LDG.E R2, desc[UR6][R2.64] ;  /* 0x0000000602027981 */ /* 0x004f22000c1e1900 */
[----:B-1-3--:R-:W-:Y:S01]  /*0100*/  IMAD.WIDE R4, R0, 0x4, R8 ;  /* 0x0000000400047825 */ /* 0x00afe200078e0208 */
[----:B------:R-:W-:-:S04]  /*0110*/  IADD3 R0, PT, PT, R11, R0, RZ ;  /* 0x000000000b007210 */ /* 0x000fc80007ffe0ff */
[----:B------:R-:W-:Y:S02]  /*0120*/  ISETP.GE.AND P0, PT, R0, UR5, PT ;  /* 0x0000000500007c0c */ /* 0x000fe4000bf06270 */
[----:B----4-:R-:W-:-:S05]  /*0130*/  FSET.BF.EQ.AND R13, R2, UR8, PT ;  /* 0x00000008020d7c0a */ /* 0x010fca000b802000 */
[----:B------:R1:W-:Y:S06]  /*0140*/  STG.E desc[UR6][R4.64], R13 ;  /* 0x0000000d04007986 */ /* 0x0003ec000c101906 */
[----:B------:R-:W-:Y:S05]  /*0150*/  @!P0 BRA `(.L_x_18) ;  /* 0xfffffffc00e08947 */ /* 0x000fea000383ffff */
[----:B------:R-:W-:Y:S05]  /*0160*/  EXIT ;  /* 0x000000000000794d */ /* 0x000fea0003800000 */
.L_x_19:
        /* <DEDUP_REMOVED lines=9> */
.L_x_99:


//--------------------- .text._Z10_min_64_01idPdS_ --------------------------
	.section	.text._Z10_min_64_01idPdS_,"ax",@progbits
	.align	128
        .global         _Z10_min_64_01idPdS_
        .type           _Z10_min_64_01idPdS_,@function
        .size           _Z10_min_64_01idPdS_,(.L_x_100 - _Z10_min_64_01idPdS_)
        .other          _Z10_min_64_01idPdS_,@"STO_CUDA_ENTRY STV_DEFAULT"
_Z10_min_64_01idPdS_:
.text._Z10_min_64_01idPdS_:
        /* <DEDUP_REMOVED lines=13> */
[----:B------:R-:W0:Y:S01]  /*00d0*/  LDCU.64 UR10, c[0x0][0x388] ;  /* 0x00007100ff0a77ac */ /* 0x000e220008000a00 */
[----:B-1----:R-:W-:-:S07]  /*00e0*/  IMAD R13, R13, UR4, RZ ;  /* 0x000000040d0d7c24 */ /* 0x002fce000f8e02ff */
.L_x_20:
[----:B0-----:R-:W-:-:S06]  /*00f0*/  IMAD.WIDE R2, R0, 0x8, R8 ;  /* 0x0000000800027825 */ /* 0x001fcc00078e0208 */
[----:B--2---:R-:W4:Y:S01]  /*0100*/  LDG.E.64 R2, desc[UR6][R2.64] ;  /* 0x0000000602027981 */ /* 0x004f22000c1e1b00 */
[----:B-1-3--:R-:W-:Y:S01]  /*0110*/  IMAD.WIDE R4, R0, 0x8, R10 ;  /* 0x0000000800047825 */ /* 0x00afe200078e020a */
[----:B------:R-:W-:Y:S01]  /*0120*/  IADD3 R0, PT, PT, R13, R0, RZ ;  /* 0x000000000d007210 */ /* 0x000fe20007ffe0ff */
[----:B----4-:R-:W-:-:S06]  /*0130*/  DSETP.GEU.AND P0, PT, R2, UR8, PT ;  /* 0x0000000802007e2a */ /* 0x010fcc000bf0e000 */
[----:B------:R-:W-:Y:S02]  /*0140*/  FSEL R6, R2, UR10, !P0 ;  /* 0x0000000a02067c08 */ /* 0x000fe4000c000000 */
[----:B------:R-:W-:Y:S02]  /*0150*/  FSEL R7, R3, UR11, !P0 ;  /* 0x0000000b03077c08 */ /* 0x000fe4000c000000 */
[----:B------:R-:W-:-:S03]  /*0160*/  ISETP.GE.AND P0, PT, R0, UR5, PT ;  /* 0x0000000500007c0c */ /* 0x000fc6000bf06270 */
[----:B------:R1:W-:Y:S10]  /*0170*/  STG.E.64 desc[UR6][R4.64], R6 ;  /* 0x0000000604007986 */ /* 0x0003f4000c101b06 */
[----:B------:R-:W-:Y:S05]  /*0180*/  @!P0 BRA `(.L_x_20) ;  /* 0xfffffffc00d88947 */ /* 0x000fea000383ffff */
[----:B------:R-:W-:Y:S05]  /*0190*/  EXIT ;  /* 0x000000000000794d */ /* 0x000fea0003800000 */
.L_x_21:
        /* <DEDUP_REMOVED lines=14> */
.L_x_100:


//--------------------- .text._Z10_min_32_01ifPfS_ --------------------------
	.section	.text._Z10_min_32_01ifPfS_,"ax",@progbits
	.align	128
        .global         _Z10_min_32_01ifPfS_
        .type           _Z10_min_32_01ifPfS_,@function
        .size           _Z10_min_32_01ifPfS_,(.L_x_101 - _Z10_min_32_01ifPfS_)
        .other          _Z10_min_32_01ifPfS_,@"STO_CUDA_ENTRY STV_DEFAULT"
_Z10_min_32_01ifPfS_:
.text._Z10_min_32_01ifPfS_:
        /* <DEDUP_REMOVED lines=14> */
.L_x_22:
[----:B0-----:R-:W-:-:S06]  /*00e0*/  IMAD.WIDE R2, R0, 0x4, R6 ;  /* 0x0000000400027825 */ /* 0x001fcc00078e0206 */
[----:B--2---:R-:W4:Y:S01]  /*00f0*/  LDG.E R2, desc[UR6][R2.64] ;  /* 0x0000000602027981 */ /* 0x004f22000c1e1900 */
[----:B-1-3--:R-:W-:Y:S01]  /*0100*/  IMAD.WIDE R4, R0, 0x4, R8 ;  /* 0x0000000400047825 */ /* 0x00afe200078e0208 */
[----:B------:R-:W-:Y:S02]  /*0110*/  IADD3 R0, PT, PT, R11, R0, RZ ;  /* 0x000000000b007210 */ /* 0x000fe40007ffe0ff */
[----:B----4-:R-:W-:-:S04]  /*0120*/  FSETP.GEU.AND P0, PT, R2, UR8, PT ;  /* 0x0000000802007c0b */ /* 0x010fc8000bf0e000 */
[----:B------:R-:W-:Y:S02]  /*0130*/  FSEL R13, R2, UR8, !P0 ;  /* 0x00000008020d7c08 */ /* 0x000fe4000c000000 */
[----:B------:R-:W-:-:S03]  /*0140*/  ISETP.GE.AND P0, PT, R0, UR5, PT ;  /* 0x0000000500007c0c */ /* 0x000fc6000bf06270 */
[----:B------:R1:W-:Y:S10]  /*0150*/  STG.E desc[UR6][R4.64], R13 ;  /* 0x0000000d04007986 */ /* 0x0003f4000c101906 */
[----:B------:R-:W-:Y:S05]  /*0160*/  @!P0 BRA `(.L_x_22) ;  /* 0xfffffffc00dc8947 */ /* 0x000fea000383ffff */
[----:B------:R-:W-:Y:S05]  /*0170*/  EXIT ;  /* 0x000000000000794d */ /* 0x000fea0003800000 */
.L_x_23:
        /* <DEDUP_REMOVED lines=16> */
.L_x_101:


//--------------------- .text._Z10_max_64_01idPdS_ --------------------------
	.section	.text._Z10_max_64_01idPdS_,"ax",@progbits
	.align	128
        .global         _Z10_max_64_01idPdS_
        .type           _Z10_max_64_01idPdS_,@function
        .size           _Z10_max_64_01idPdS_,(.L_x_102 - _Z10_max_64_01idPdS_)
        .other          _Z10_max_64_01idPdS_,@"STO_CUDA_ENTRY STV_DEFAULT"
_Z10_max_64_01idPdS_:
.text._Z10_max_64_01idPdS_:
        /* <DEDUP_REMOVED lines=15> */
.L_x_24:
[----:B0-----:R-:W-:-:S06]  /*00f0*/  IMAD.WIDE R2, R0, 0x8, R8 ;  /* 0x0000000800027825 */ /* 0x001fcc00078e0208 */
[----:B--2---:R-:W4:Y:S01]  /*0100*/  LDG.E.64 R2, desc[UR6][R2.64] ;  /* 0x0000000602027981 */ /* 0x004f22000c1e1b00 */
[----:B-1-3--:R-:W-:Y:S01]  /*0110*/  IMAD.WIDE R4, R0, 0x8, R10 ;  /* 0x0000000800047825 */ /* 0x00afe200078e020a */
[----:B------:R-:W-:Y:S01]  /*0120*/  IADD3 R0, PT, PT, R13, R0, RZ ;  /* 0x000000000d007210 */ /* 0x000fe20007ffe0ff */
[----:B----4-:R-:W-:-:S06]  /*0130*/  DSETP.GT.AND P0, PT, R2, UR8, PT ;  /* 0x0000000802007e2a */ /* 0x010fcc000bf04000 */
[----:B------:R-:W-:Y:S02]  /*0140*/  FSEL R6, R2, UR10, P0 ;  /* 0x0000000a02067c08 */ /* 0x000fe40008000000 */
[----:B------:R-:W-:Y:S02]  /*0150*/  FSEL R7, R3, UR11, P0 ;  /* 0x0000000b03077c08 */ /* 0x000fe40008000000 */
[----:B------:R-:W-:-:S03]  /*0160*/  ISETP.GE.AND P0, PT, R0, UR5, PT ;  /* 0x0000000500007c0c */ /* 0x000fc6000bf06270 */
[----:B------:R1:W-:Y:S10]  /*0170*/  STG.E.64 desc[UR6][R4.64], R6 ;  /* 0x0000000604007986 */ /* 0x0003f4000c101b06 */
[----:B------:R-:W-:Y:S05]  /*0180*/  @!P0 BRA `(.L_x_24) ;  /* 0xfffffffc00d88947 */ /* 0x000fea000383ffff */
[----:B------:R-:W-:Y:S05]  /*0190*/  EXIT ;  /* 0x000000000000794d */ /* 0x000fea0003800000 */
.L_x_25:
        /* <DEDUP_REMOVED lines=14> */
.L_x_102:


//--------------------- .text._Z10_max_32_01ifPfS_ --------------------------
	.section	.text._Z10_max_32_01ifPfS_,"ax",@progbits
	.align	128
        .global         _Z10_max_32_01ifPfS_
        .type           _Z10_max_32_01ifPfS_,@function
        .size           _Z10_max_32_01ifPfS_,(.L_x_103 - _Z10_max_32_01ifPfS_)
        .other          _Z10_max_32_01ifPfS_,@"STO_CUDA_ENTRY STV_DEFAULT"
_Z10_max_32_01ifPfS_:
.text._Z10_max_32_01ifPfS_:
        /* <DEDUP_REMOVED lines=14> */
.L_x_26:
[----:B0-----:R-:W-:-:S06]  /*00e0*/  IMAD.WIDE R2, R0, 0x4, R6 ;  /* 0x0000000400027825 */ /* 0x001fcc00078e0206 */
[----:B--2---:R-:W4:Y:S01]  /*00f0*/  LDG.E R2, desc[UR6][R2.64] ;  /* 0x0000000602027981 */ /* 0x004f22000c1e1900 */
[----:B-1-3--:R-:W-:Y:S01]  /*0100*/  IMAD.WIDE R4, R0, 0x4, R8 ;  /* 0x0000000400047825 */ /* 0x00afe200078e0208 */
[----:B------:R-:W-:Y:S02]  /*0110*/  IADD3 R0, PT, PT, R11, R0, RZ ;  /* 0x000000000b007210 */ /* 0x000fe40007ffe0ff */
[----:B----4-:R-:W-:-:S04]  /*0120*/  FSETP.GT.AND P0, PT, R2, UR8, PT ;  /* 0x0000000802007c0b */ /* 0x010fc8000bf04000 */
[----:B------:R-:W-:Y:S02]  /*0130*/  FSEL R13, R2, UR8, P0 ;  /* 0x00000008020d7c08 */ /* 0x000fe40008000000 */
[----:B------:R-:W-:-:S03]  /*0140*/  ISETP.GE.AND P0, PT, R0, UR5, PT ;  /* 0x0000000500007c0c */ /* 0x000fc6000bf06270 */
[----:B------:R1:W-:Y:S10]  /*0150*/  STG.E desc[UR6][R4.64], R13 ;  /* 0x0000000d04007986 */ /* 0x0003f4000c101906 */
[----:B------:R-:W-:Y:S05]  /*0160*/  @!P0 BRA `(.L_x_26) ;  /* 0xfffffffc00dc8947 */ /* 0x000fea000383ffff */
[----:B------:R-:W-:Y:S05]  /*0170*/  EXIT ;  /* 0x000000000000794d */ /* 0x000fea0003800000 */
.L_x_27:
        /* <DEDUP_REMOVED lines=16> */
.L_x_103:


//--------------------- .text._Z10_pow_64_01idPdS_ --------------------------
	.section	.text._Z10_pow_64_01idPdS_,"ax",@progbits
	.align	128
        .global         _Z10_pow_64_01idPdS_
        .type           _Z10_pow_64_01idPdS_,@function
        .size           _Z10_pow_64_01idPdS_,(.L_x_87 - _Z10_pow_64_01idPdS_)
        .other          _Z10_pow_64_01idPdS_,@"STO_CUDA_ENTRY STV_DEFAULT"
_Z10_pow_64_01idPdS_:
.text._Z10_pow_64_01idPdS_:
        /* <DEDUP_REMOVED lines=13> */
[----:B------:R-:W0:Y:S06]  /*00d0*/  LDCU UR5, c[0x0][0x38c] ;  /* 0x00007180ff0577ac */ /* 0x000e2c0008000800 */
[----:B------:R-:W2:Y:S01]  /*00e0*/  LDC.64 R10, c[0x0][0x390] ;  /* 0x0000e400ff0a7b82 */ /* 0x000ea20000000a00 */
[----:B-1----:R-:W-:-:S07]  /*00f0*/  IMAD R4, R4, UR4, RZ ;  /* 0x0000000404047c24 */ /* 0x002fce000f8e02ff */
[----:B------:R-:W1:Y:S01]  /*0100*/  LDC.64 R8, c[0x0][0x398] ;  /* 0x0000e600ff087b82 */ /* 0x000e620000000a00 */
[C---:B0-----:R-:W-:Y:S02]  /*0110*/  DSETP.NEU.AND P1, PT, R14.reuse, RZ, PT ;  /* 0x000000ff0e00722a */ /* 0x041fe40003f2d000 */
[----:B------:R-:W-:-:S06]  /*0120*/  DSETP.GT.AND P0, PT, |R14|, 1, PT ;  /* 0x3ff000000e00742a */ /* 0x000fcc0003f04200 */
[----:B------:R-:W-:-:S04]  /*0130*/  SEL R2, RZ, 0x7ff00000, !P0 ;  /* 0x7ff00000ff027807 */ /* 0x000fc80004000000 */
[----:B------:R-:W-:Y:S02]  /*0140*/  LOP3.LUT R5, R2, 0x7ff00000, RZ, 0x3c, !PT ;  /* 0x7ff0000002057812 */ /* 0x000fe400078e3cff */
[----:B---34-:R-:W-:Y:S05]  /*0150*/  @!P1 BRA `(.L_x_28) ;  /* 0x0000000000f89947 */ /* 0x018fea0003800000 */
.L_x_32:
[----:B0-2---:R-:W-:-:S06]  /*0160*/  IMAD.WIDE R6, R3, 0x8, R10 ;  /* 0x0000000803067825 */ /* 0x005fcc00078e020a */
[----:B------:R-:W2:Y:S01]  /*0170*/  LDG.E.64 R6, desc[UR6][R6.64] ;  /* 0x0000000606067981 */ /* 0x000ea2000c1e1b00 */
[--C-:B------:R-:W-:Y:S01]  /*0180*/  IMAD.MOV.U32 R33, RZ, RZ, R3.reuse ;  /* 0x000000ffff217224 */ /* 0x100fe200078e0003 */
[----:B------:R-:W-:Y:S01]  /*0190*/  BSSY.RECONVERGENT B0, `(.L_x_29) ;  /* 0x000000b000007945 */ /* 0x000fe20003800200 */
[----:B------:R-:W-:Y:S01]  /*01a0*/  IMAD.IADD R3, R4, 0x1, R3 ;  /* 0x0000000104037824 */ /* 0x000fe200078e0203 */
[----:B------:R-:W-:-:S04]  /*01b0*/  ISETP.LE.AND P1, PT, RZ, UR5, PT ;  /* 0x00000005ff007c0c */ /* 0x000fc8000bf23270 */
[----:B------:R-:W-:Y:S02]  /*01c0*/  ISETP.GE.AND P2, PT, R3, UR12, PT ;  /* 0x0000000c03007c0c */ /* 0x000fe4000bf46270 */
[----:B--2---:R-:W-:-:S04]  /*01d0*/  SHF.R.U32.HI R0, RZ, 0x14, R7 ;  /* 0x00000014ff007819 */ /* 0x004fc80000011607 */
[----:B------:R-:W-:-:S05]  /*01e0*/  LOP3.LUT R0, R0, 0x7ff, RZ, 0xc0, !PT ;  /* 0x000007ff00007812 */ /* 0x000fca00078ec0ff */
[----:B------:R-:W-:Y:S01]  /*01f0*/  VIADD R15, R0, 0xfffffc0c ;  /* 0xfffffc0c000f7836 */ /* 0x000fe20000000000 */
[----:B------:R-:W-:-:S04]  /*0200*/  MOV R0, 0x240 ;  /* 0x0000024000007802 */ /* 0x000fc80000000f00 */
[CC--:B------:R-:W-:Y:S02]  /*0210*/  SHF.L.U64.HI R32, R6.reuse, R15.reuse, R7 ;  /* 0x0000000f06207219 */ /* 0x0c0fe40000010207 */
[----:B------:R-:W-:-:S07]  /*0220*/  SHF.L.U32 R34, R6, R15, RZ ;  /* 0x0000000f06227219 */ /* 0x000fce00000006ff */
[----:B-1----:R-:W-:Y:S05]  /*0230*/  CALL.REL.NOINC `($_Z10_pow_64_01idPdS_$__internal_accurate_pow) ;  /* 0x0000000400b07944 */ /* 0x002fea0003c00000 */
[----:B------:R-:W-:Y:S05]  /*0240*/  BSYNC.RECONVERGENT B0 ;  /* 0x0000000000007941 */ /* 0x000fea0003800200 */
.L_x_29:
[----:B------:R-:W-:Y:S01]  /*0250*/  DADD R16, R6, R12 ;  /* 0x0000000006107229 */ /* 0x000fe2000000000c */
[----:B------:R-:W0:Y:S01]  /*0260*/  FRND.F64.TRUNC R14, R6 ;  /* 0x00000006000e7313 */ /* 0x000e22000030d800 */
[----:B------:R-:W-:Y:S01]  /*0270*/  IMAD.MOV.U32 R18, RZ, RZ, R21 ;  /* 0x000000ffff127224 */ /* 0x000fe200078e0015 */
[----:B------:R-:W-:Y:S01]  /*0280*/  ISETP.EQ.U32.AND P0, PT, R34, RZ, PT ;  /* 0x000000ff2200720c */ /* 0x000fe20003f02070 */
[----:B------:R-:W-:Y:S01]  /*0290*/  IMAD.MOV.U32 R19, RZ, RZ, R22 ;  /* 0x000000ffff137224 */ /* 0x000fe200078e0016 */
[----:B------:R-:W-:Y:S02]  /*02a0*/  BSSY.RECONVERGENT B0, `(.L_x_30) ;  /* 0x000001f000007945 */ /* 0x000fe40003800200 */
[----:B------:R-:W-:-:S03]  /*02b0*/  ISETP.EQ.AND.EX P0, PT, R32, -0x80000000, !P1, P0 ;  /* 0x800000002000780c */ /* 0x000fc60004f02300 */
[----:B------:R-:W-:Y:S01]  /*02c0*/  LOP3.LUT R16, R17, 0x7ff00000, RZ, 0xc0, !PT ;  /* 0x7ff0000011107812 */ /* 0x000fe200078ec0ff */
[----:B------:R-:W-:-:S03]  /*02d0*/  DADD R18, -RZ, -R18 ;  /* 0x00000000ff127229 */ /* 0x000fc60000000912 */
[----:B------:R-:W-:Y:S01]  /*02e0*/  ISETP.NE.AND P4, PT, R16, 0x7ff00000, PT ;  /* 0x7ff000001000780c */ /* 0x000fe20003f85270 */
[----:B0-----:R-:W-:-:S06]  /*02f0*/  DSETP.NEU.AND P3, PT, R6, R14, PT ;  /* 0x0000000e0600722a */ /* 0x001fcc0003f6d000 */
[----:B------:R-:W-:Y:S02]  /*0300*/  FSEL R14, R18, R21, P0 ;  /* 0x00000015120e7208 */ /* 0x000fe40000000000 */
[----:B------:R-:W-:Y:S02]  /*0310*/  FSEL R15, R19, R22, P0 ;  /* 0x00000016130f7208 */ /* 0x000fe40000000000 */
[----:B------:R-:W-:Y:S02]  /*0320*/  @!P1 FSEL R14, R14, RZ, !P3 ;  /* 0x000000ff0e0e9208 */ /* 0x000fe40005800000 */
[----:B------:R-:W-:Y:S01]  /*0330*/  @!P1 FSEL R15, R15, -QNAN , !P3 ;  /* 0xfff800000f0f9808 */ /* 0x000fe20005800000 */
[----:B------:R-:W-:Y:S06]  /*0340*/  @P4 BRA `(.L_x_31) ;  /* 0x0000000000504947 */ /* 0x000fec0003800000 */
[----:B------:R-:W-:-:S06]  /*0350*/  DSETP.NAN.AND P1, PT, R6, R6, PT ;  /* 0x000000060600722a */ /* 0x000fcc0003f28000 */
[----:B------:R-:W-:-:S14]  /*0360*/  DSETP.NUM.AND P1, PT, R12, R12, !P1 ;  /* 0x0000000c0c00722a */ /* 0x000fdc0004f27000 */
[----:B------:R-:W-:Y:S01]  /*0370*/  @!P1 DADD R14, R6, R12 ;  /* 0x00000000060e9229 */ /* 0x000fe2000000000c */
[----:B------:R-:W-:Y:S10]  /*0380*/  @!P1 BRA `(.L_x_31) ;  /* 0x0000000000409947 */ /* 0x000ff40003800000 */
[----:B------:R-:W-:-:S14]  /*0390*/  DSETP.NEU.AND P1, PT, |R6|, +INF , PT ;  /* 0x7ff000000600742a */ /* 0x000fdc0003f2d200 */
[----:B------:R-:W-:Y:S01]  /*03a0*/  @!P1 ISETP.GE.AND P4, PT, R7, RZ, PT ;  /* 0x000000ff0700920c */ /* 0x000fe20003f86270 */
[----:B------:R-:W-:Y:S01]  /*03b0*/  @!P1 DSETP.NEU.AND P3, PT, R12, -1, PT ;  /* 0xbff000000c00942a */ /* 0x000fe20003f6d000 */
[----:B------:R-:W-:Y:S02]  /*03c0*/  @!P1 IMAD.MOV.U32 R14, RZ, RZ, RZ ;  /* 0x000000ffff0e9224 */ /* 0x000fe400078e00ff */
[----:B------:R-:W-:-:S04]  /*03d0*/  @!P1 SEL R0, R5, R2, !P4 ;  /* 0x0000000205009207 */ /* 0x000fc80006000000 */
[----:B------:R-:W-:Y:S01]  /*03e0*/  @!P1 SEL R15, R0, 0x3ff00000, P3 ;  /* 0x3ff00000000f9807 */ /* 0x000fe20001800000 */
[----:B------:R-:W-:Y:S06]  /*03f0*/  @!P1 BRA `(.L_x_31) ;  /* 0x0000000000249947 */ /* 0x000fec0003800000 */
[----:B------:R-:W-:-:S14]  /*0400*/  DSETP.NEU.AND P1, PT, |R12|, +INF , PT ;  /* 0x7ff000000c00742a */ /* 0x000fdc0003f2d200 */
[----:B------:R-:W-:Y:S05]  /*0410*/  @P1 BRA `(.L_x_31) ;  /* 0x00000000001c1947 */ /* 0x000fea0003800000 */
[C---:B------:R-:W-:Y:S01]  /*0420*/  ISETP.GE.AND P1, PT, R7.reuse, RZ, PT ;  /* 0x000000ff0700720c */ /* 0x040fe20003f26270 */
[----:B------:R-:W-:Y:S01]  /*0430*/  IMAD.MOV.U32 R14, RZ, RZ, RZ ;  /* 0x000000ffff0e7224 */ /* 0x000fe200078e00ff */
[----:B------:R-:W-:Y:S02]  /*0440*/  LOP3.LUT R0, R7, 0x7fffffff, RZ, 0xc0, !PT ;  /* 0x7fffffff07007812 */ /* 0x000fe400078ec0ff */
[----:B------:R-:W-:Y:S02]  /*0450*/  SEL R15, RZ, 0x7ff00000, !P1 ;  /* 0x7ff00000ff0f7807 */ /* 0x000fe40004800000 */
[----:B------:R-:W-:-:S03]  /*0460*/  ISETP.NE.AND P1, PT, R0, 0x3fe00000, PT ;  /* 0x3fe000000000780c */ /* 0x000fc60003f25270 */
[----:B------:R-:W-:-:S05]  /*0470*/  VIADD R0, R15, 0x80000000 ;  /* 0x800000000f007836 */ /* 0x000fca0000000000 */
[----:B------:R-:W-:-:S07]  /*0480*/  @P0 SEL R15, R0, R15, P1 ;  /* 0x0000000f000f0207 */ /* 0x000fce0000800000 */
.L_x_31:
[----:B------:R-:W-:Y:S05]  /*0490*/  BSYNC.RECONVERGENT B0 ;  /* 0x0000000000007941 */ /* 0x000fea0003800200 */
.L_x_30:
[----:B------:R-:W-:Y:S02]  /*04a0*/  DSETP.NEU.AND P1, PT, R6, RZ, PT ;  /* 0x000000ff0600722a */ /* 0x000fe40003f2d000 */
[----:B------:R-:W-:Y:S01]  /*04b0*/  DSETP.NEU.AND P0, PT, R12, 1, PT ;  /* 0x3ff000000c00742a */ /* 0x000fe20003f0d000 */
[----:B------:R-:W-:-:S03]  /*04c0*/  IMAD.WIDE R6, R33, 0x8, R8 ;  /* 0x0000000821067825 */ /* 0x000fc600078e0208 */
[----:B------:R-:W-:Y:S02]  /*04d0*/  FSEL R14, R14, RZ, P1 ;  /* 0x000000ff0e0e7208 */ /* 0x000fe40000800000 */
[----:B------:R-:W-:Y:S02]  /*04e0*/  FSEL R15, R15, 1.875, P1 ;  /* 0x3ff000000f0f7808 */ /* 0x000fe40000800000 */
[----:B------:R-:W-:Y:S02]  /*04f0*/  FSEL R14, R14, RZ, P0 ;  /* 0x000000ff0e0e7208 */ /* 0x000fe40000000000 */
[----:B------:R-:W-:-:S05]  /*0500*/  FSEL R15, R15, 1.875, P0 ;  /* 0x3ff000000f0f7808 */ /* 0x000fca0000000000 */
[----:B------:R0:W-:Y:S01]  /*0510*/  STG.E.64 desc[UR6][R6.64], R14 ;  /* 0x0000000e06007986 */ /* 0x0001e2000c101b06 */
[----:B------:R-:W-:Y:S05]  /*0520*/  @!P2 BRA `(.L_x_32) ;  /* 0xfffffffc000ca947 */ /* 0x000fea000383ffff */
[----:B------:R-:W-:Y:S05]  /*0530*/  EXIT ;  /* 0x000000000000794d */ /* 0x000fea0003800000 */
.L_x_28:
[----:B------:R-:W0:Y:S01]  /*0540*/  LDC R16, c[0x0][0x38c] ;  /* 0x0000e300ff107b82 */ /* 0x000e220000000800 */
[----:B------:R-:W-:Y:S01]  /*0550*/  DSETP.NEU.AND P2, PT, R14, 1, PT ;  /* 0x3ff000000e00742a */ /* 0x000fe20003f4d000 */
[----:B------:R-:W3:Y:S06]  /*0560*/  LDCU UR4, c[0x0][0x380] ;  /* 0x00007000ff0477ac */ /* 0x000eec0008000800 */
[----:B------:R-:W4:Y:S08]  /*0570*/  LDC.64 R6, c[0x0][0x388] ;  /* 0x0000e200ff067b82 */ /* 0x000f300000000a00 */
[----:B-1----:R-:W1:Y:S08]  /*0580*/  LDC.64 R8, c[0x0][0x390] ;  /* 0x0000e400ff087b82 */ /* 0x002e700000000a00 */
[----:B--23--:R-:W2:Y:S02]  /*0590*/  LDC.64 R10, c[0x0][0x398] ;  /* 0x0000e600ff0a7b82 */ /* 0x00cea40000000a00 */
.L_x_37:
[----:B-1-3--:R-:W-:-:S06]  /*05a0*/  IMAD.WIDE R12, R3, 0x8, R8 ;  /* 0x00000008030c7825 */ /* 0x00afcc00078e0208 */
[----:B------:R-:W3:Y:S01]  /*05b0*/  LDG.E.64 R12, desc[UR6][R12.64] ;  /* 0x000000060c0c7981 */ /* 0x000ee2000c1e1b00 */
[--C-:B------:R-:W-:Y:S01]  /*05c0*/  IMAD.MOV.U32 R17, RZ, RZ, R3.reuse ;  /* 0x000000ffff117224 */ /* 0x100fe200078e0003 */
[----:B------:R-:W-:Y:S01]  /*05d0*/  BSSY.RECONVERGENT B0, `(.L_x_33) ;  /* 0x0000029000007945 */ /* 0x000fe20003800200 */
[----:B------:R-:W-:-:S05]  /*05e0*/  IMAD.IADD R3, R4, 0x1, R3 ;  /* 0x0000000104037824 */ /* 0x000fca00078e0203 */
[----:B------:R-:W-:Y:S02]  /*05f0*/  ISETP.GE.AND P4, PT, R3, UR4, PT ;  /* 0x0000000403007c0c */ /* 0x000fe4000bf86270 */
[----:B---3--:R-:W-:Y:S02]  /*0600*/  SHF.R.U32.HI R0, RZ, 0x14, R13 ;  /* 0x00000014ff007819 */ /* 0x008fe4000001160d */
[----:B------:R-:W-:Y:S02]  /*0610*/  ISETP.GE.AND P3, PT, R13, RZ, PT ;  /* 0x000000ff0d00720c */ /* 0x000fe40003f66270 */
[----:B------:R-:W-:-:S05]  /*0620*/  LOP3.LUT R0, R0, 0x7ff, RZ, 0xc0, !PT ;  /* 0x000007ff00007812 */ /* 0x000fca00078ec0ff */
[----:B------:R-:W-:-:S05]  /*0630*/  VIADD R15, R0, 0xfffffc0c ;  /* 0xfffffc0c000f7836 */ /* 0x000fca0000000000 */
[CC--:B------:R-:W-:Y:S02]  /*0640*/  SHF.L.U32 R0, R12.reuse, R15.reuse, RZ ;  /* 0x0000000f0c007219 */ /* 0x0c0fe400000006ff */
[----:B------:R-:W-:Y:S02]  /*0650*/  SHF.L.U64.HI R15, R12, R15, R13 ;  /* 0x0000000f0c0f7219 */ /* 0x000fe4000001020d */
[----:B------:R-:W-:-:S04]  /*0660*/  ISETP.NE.U32.AND P0, PT, R0, RZ, PT ;  /* 0x000000ff0000720c */ /* 0x000fc80003f05070 */
[----:B------:R-:W-:Y:S01]  /*0670*/  ISETP.NE.AND.EX P0, PT, R15, -0x80000000, PT, P0 ;  /* 0x800000000f00780c */ /* 0x000fe20003f05300 */
[----:B----4-:R-:W-:-:S10]  /*0680*/  DADD R14, R12, R6 ;  /* 0x000000000c0e7229 */ /* 0x010fd40000000006 */
[----:B------:R-:W-:Y:S02]  /*0690*/  LOP3.LUT R14, R15, 0x7ff00000, RZ, 0xc0, !PT ;  /* 0x7ff000000f0e7812 */ /* 0x000fe400078ec0ff */
[----:B------:R-:W-:Y:S02]  /*06a0*/  DSETP.NEU.AND P0, PT, |R12|, 0.5, !P0 ;  /* 0x3fe000000c00742a */ /* 0x000fe4000470d200 */
[----:B------:R-:W-:Y:S01]  /*06b0*/  ISETP.NE.AND P1, PT, R14, 0x7ff00000, PT ;  /* 0x7ff000000e00780c */ /* 0x000fe20003f25270 */
[----:B------:R-:W-:-:S03]  /*06c0*/  IMAD.MOV.U32 R14, RZ, RZ, RZ ;  /* 0x000000ffff0e7224 */ /* 0x000fc600078e00ff */
[----:B0-----:R-:W-:-:S04]  /*06d0*/  SEL R15, R16, RZ, P0 ;  /* 0x000000ff100f7207 */ /* 0x001fc80000000000 */
[----:B------:R-:W-:-:S05]  /*06e0*/  @!P3 LOP3.LUT R15, R15, 0x7ff00000, RZ, 0xfc, !PT ;  /* 0x7ff000000f0fb812 */ /* 0x000fca00078efcff */
[----:B------:R-:W-:Y:S05]  /*06f0*/  @P1 BRA `(.L_x_34) ;  /* 0x0000000000581947 */ /* 0x000fea0003800000 */
[----:B------:R-:W-:-:S06]  /*0700*/  DSETP.NAN.AND P1, PT, R12, R12, PT ;  /* 0x0000000c0c00722a */ /* 0x000fcc0003f28000 */
[----:B------:R-:W-:-:S14]  /*0710*/  DSETP.NAN.OR P1, PT, R6, R6, P1 ;  /* 0x000000060600722a */ /* 0x000fdc0000f28400 */
[----:B------:R-:W-:Y:S05]  /*0720*/  @P1 BRA `(.L_x_35) ;  /* 0x0000000000481947 */ /* 0x000fea0003800000 */
[----:B------:R-:W-:-:S14]  /*0730*/  DSETP.NEU.AND P1, PT, |R12|, +INF , PT ;  /* 0x7ff000000c00742a */ /* 0x000fdc0003f2d200 */
[----:B------:R-:W-:Y:S05]  /*0740*/  @!P1 BRA `(.L_x_36) ;  /* 0x00000000002c9947 */ /* 0x000fea0003800000 */
[----:B------:R-:W-:-:S14]  /*0750*/  DSETP.NEU.AND P1, PT, |R6|, +INF , PT ;  /* 0x7ff000000600742a */ /* 0x000fdc0003f2d200 */
[----:B------:R-:W-:Y:S05]  /*0760*/  @P1 BRA `(.L_x_34) ;  /* 0x00000000003c1947 */ /* 0x000fea0003800000 */
[----:B------:R-:W-:Y:S01]  /*0770*/  LOP3.LUT R0, R13, 0x7fffffff, RZ, 0xc0, !PT ;  /* 0x7fffffff0d007812 */ /* 0x000fe200078ec0ff */
[----:B------:R-:W-:Y:S01]  /*0780*/  IMAD.MOV.U32 R14, RZ, RZ, RZ ;  /* 0x000000ffff0e7224 */ /* 0x000fe200078e00ff */
[----:B------:R-:W-:Y:S02]  /*0790*/  SEL R15, RZ, 0x7ff00000, !P3 ;  /* 0x7ff00000ff0f7807 */ /* 0x000fe40005800000 */
[----:B------:R-:W-:Y:S02]  /*07a0*/  ISETP.GE.AND P1, PT, R16, RZ, PT ;  /* 0x000000ff1000720c */ /* 0x000fe40003f26270 */
[----:B------:R-:W-:Y:S01]  /*07b0*/  ISETP.NE.AND P3, PT, R0, 0x3fe00000, PT ;  /* 0x3fe000000000780c */ /* 0x000fe20003f65270 */
[----:B------:R-:W-:-:S05]  /*07c0*/  VIADD R0, R15, 0x80000000 ;  /* 0x800000000f007836 */ /* 0x000fca0000000000 */
[----:B------:R-:W-:-:S05]  /*07d0*/  SEL R0, R0, R15, P3 ;  /* 0x0000000f00007207 */ /* 0x000fca0001800000 */
[----:B------:R-:W-:Y:S01]  /*07e0*/  @!P1 SEL R15, R0, R15, P0 ;  /* 0x0000000f000f9207 */ /* 0x000fe20000000000 */
[----:B------:R-:W-:Y:S06]  /*07f0*/  BRA `(.L_x_34) ;  /* 0x0000000000187947 */ /* 0x000fec0003800000 */
.L_x_36:
[----:B------:R-:W-:Y:S01]  /*0800*/  DSETP.NEU.AND P0, PT, R6, -1, PT ;  /* 0xbff000000600742a */ /* 0x000fe20003f0d000 */
[----:B------:R-:W-:-:S05]  /*0810*/  SEL R14, R5, R2, !P3 ;  /* 0x00000002050e7207 */ /* 0x000fca0005800000 */
[----:B------:R-:W-:Y:S01]  /*0820*/  SEL R15, R14, 0x3ff00000, P0 ;  /* 0x3ff000000e0f7807 */ /* 0x000fe20000000000 */
[----:B------:R-:W-:Y:S01]  /*0830*/  IMAD.MOV.U32 R14, RZ, RZ, RZ ;  /* 0x000000ffff0e7224 */ /* 0x000fe200078e00ff */
[----:B------:R-:W-:Y:S06]  /*0840*/  BRA `(.L_x_34) ;  /* 0x0000000000047947 */ /* 0x000fec0003800000 */
.L_x_35:
[----:B------:R-:W-:-:S11]  /*0850*/  DADD R14, R12, R6 ;  /* 0x000000000c0e7229 */ /* 0x000fd60000000006 */
.L_x_34:
[----:B------:R-:W-:Y:S05]  /*0860*/  BSYNC.RECONVERGENT B0 ;  /* 0x0000000000007941 */ /* 0x000fea0003800200 */
.L_x_33:
[----:B------:R-:W-:Y:S01]  /*0870*/  DSETP.NEU.AND P0, PT, R12, RZ, PT ;  /* 0x000000ff0c00722a */ /* 0x000fe20003f0d000 */
[----:B--2---:R-:W-:-:S05]  /*0880*/  IMAD.WIDE R12, R17, 0x8, R10 ;  /* 0x00000008110c7825 */ /* 0x004fca00078e020a */
[----:B------:R-:W-:Y:S02]  /*0890*/  FSEL R14, R14, RZ, P0 ;  /* 0x000000ff0e0e7208 */ /* 0x000fe40000000000 */
[----:B------:R-:W-:Y:S02]  /*08a0*/  FSEL R15, R15, 1.875, P0 ;  /* 0x3ff000000f0f7808 */ /* 0x000fe40000000000 */
[----:B------:R-:W-:Y:S02]  /*08b0*/  FSEL R14, R14, RZ, P2 ;  /* 0x000000ff0e0e7208 */ /* 0x000fe40001000000 */
[----:B------:R-:W-:-:S05]  /*08c0*/  FSEL R15, R15, 1.875, P2 ;  /* 0x3ff000000f0f7808 */ /* 0x000fca0001000000 */
[----:B------:R3:W-:Y:S01]  /*08d0*/  STG.E.64 desc[UR6][R12.64], R14 ;  /* 0x0000000e0c007986 */ /* 0x0007e2000c101b06 */
[----:B------:R-:W-:Y:S05]  /*08e0*/  @!P4 BRA `(.L_x_37) ;  /* 0xfffffffc002cc947 */ /* 0x000fea000383ffff */
[----:B------:R-:W-:Y:S05]  /*08f0*/  EXIT ;  /* 0x000000000000794d */ /* 0x000fea0003800000 */
        .type           $_Z10_pow_64_01idPdS_$__internal_accurate_pow,@function
        .size           $_Z10_pow_64_01idPdS_$__internal_accurate_pow,(.L_x_87 - $_Z10_pow_64_01idPdS_$__internal_accurate_pow)
$_Z10_pow_64_01idPdS_$__internal_accurate_pow:
[----:B------:R-:W0:Y:S01]  /*0900*/  LDC.64 R14, c[0x0][0x388] ;  /* 0x0000e200ff0e7b82 */ /* 0x000e220000000a00 */
[----:B------:R-:W-:Y:S01]  /*0910*/  IMAD.MOV.U32 R22, RZ, RZ, RZ ;  /* 0x000000ffff167224 */ /* 0x000fe200078e00ff */
[----:B------:R-:W-:Y:S01]  /*0920*/  UMOV UR8, 0x7d2cafe2 ;  /* 0x7d2cafe200087882 */ /* 0x000fe20000000000 */
[----:B------:R-:W-:Y:S01]  /*0930*/  IMAD.MOV.U32 R20, RZ, RZ, 0x41ad3b5a ;  /* 0x41ad3b5aff147424 */ /* 0x000fe200078e00ff */
[----:B------:R-:W-:Y:S01]  /*0940*/  UMOV UR9, 0x3eb0f5ff ;  /* 0x3eb0f5ff00097882 */ /* 0x000fe20000000000 */
[----:B------:R-:W-:Y:S01]  /*0950*/  IMAD.MOV.U32 R21, RZ, RZ, 0x3ed0f5d2 ;  /* 0x3ed0f5d2ff157424 */ /* 0x000fe200078e00ff */
[----:B------:R-:W-:Y:S01]  /*0960*/  UMOV UR10, 0x3b39803f ;  /* 0x3b39803f000a7882 */ /* 0x000fe20000000000 */
[----:B------:R-:W-:Y:S01]  /*0970*/  UMOV UR11, 0x3c7abc9e ;  /* 0x3c7abc9e000b7882 */ /* 0x000fe20000000000 */
[----:B0-----:R-:W-:-:S10]  /*0980*/  DADD R30, -RZ, |R14| ;  /* 0x00000000ff1e7229 */ /* 0x001fd4000000050e */
[----:B------:R-:W-:Y:S01]  /*0990*/  ISETP.GT.U32.AND P0, PT, R31, 0xfffff, PT ;  /* 0x000fffff1f00780c */ /* 0x000fe20003f04070 */
[----:B------:R-:W-:Y:S02]  /*09a0*/  IMAD.MOV.U32 R16, RZ, RZ, R31 ;  /* 0x000000ffff107224 */ /* 0x000fe400078e001f */
[----:B------:R-:W-:-:S10]  /*09b0*/  IMAD.MOV.U32 R18, RZ, RZ, R30 ;  /* 0x000000ffff127224 */ /* 0x000fd400078e001e */
[----:B------:R-:W-:-:S10]  /*09c0*/  @!P0 DMUL R14, |R14|, 1.80143985094819840000e+16 ;  /* 0x435000000e0e8828 */ /* 0x000fd40000000200 */
[----:B------:R-:W-:Y:S02]  /*09d0*/  @!P0 IMAD.MOV.U32 R16, RZ, RZ, R15 ;  /* 0x000000ffff108224 */ /* 0x000fe400078e000f */
[----:B------:R-:W-:Y:S01]  /*09e0*/  @!P0 IMAD.MOV.U32 R18, RZ, RZ, R14 ;  /* 0x000000ffff128224 */ /* 0x000fe200078e000e */
[----:B------:R-:W-:Y:S02]  /*09f0*/  SHF.R.U32.HI R14, RZ, 0x14, R31 ;  /* 0x00000014ff0e7819 */ /* 0x000fe4000001161f */
[----:B------:R-:W-:Y:S02]  /*0a00*/  LOP3.LUT R16, R16, 0x800fffff, RZ, 0xc0, !PT ;  /* 0x800fffff10107812 */ /* 0x000fe400078ec0ff */
[----:B------:R-:W-:Y:S02]  /*0a10*/  @!P0 LEA.HI R14, R15, 0xffffffca, RZ, 0xc ;  /* 0xffffffca0f0e8811 */ /* 0x000fe400078f60ff */
[----:B------:R-:W-:-:S03]  /*0a20*/  LOP3.LUT R19, R16, 0x3ff00000, RZ, 0xfc, !PT ;  /* 0x3ff0000010137812 */ /* 0x000fc600078efcff */
[----:B------:R-:W-:Y:S01]  /*0a30*/  VIADD R15, R14, 0xfffffc01 ;  /* 0xfffffc010e0f7836 */ /* 0x000fe20000000000 */
[----:B------:R-:W-:-:S13]  /*0a40*/  ISETP.GE.U32.AND P3, PT, R19, 0x3ff6a09f, PT ;  /* 0x3ff6a09f1300780c */ /* 0x000fda0003f66070 */
[----:B------:R-:W-:Y:S02]  /*0a50*/  @P3 VIADD R17, R19, 0xfff00000 ;  /* 0xfff0000013113836 */ /* 0x000fe40000000000 */
[----:B------:R-:W-:Y:S02]  /*0a60*/  @P3 VIADD R15, R14, 0xfffffc02 ;  /* 0xfffffc020e0f3836 */ /* 0x000fe40000000000 */
[----:B------:R-:W-:-:S06]  /*0a70*/  @P3 IMAD.MOV.U32 R19, RZ, RZ, R17 ;  /* 0x000000ffff133224 */ /* 0x000fcc00078e0011 */
[C---:B------:R-:W-:Y:S02]  /*0a80*/  DADD R24, R18.reuse, 1 ;  /* 0x3ff0000012187429 */ /* 0x040fe40000000000 */
[----:B------:R-:W-:-:S04]  /*0a90*/  DADD R18, R18, -1 ;  /* 0xbff0000012127429 */ /* 0x000fc80000000000 */
[----:B------:R-:W0:Y:S02]  /*0aa0*/  MUFU.RCP64H R23, R25 ;  /* 0x0000001900177308 */ /* 0x000e240000001800 */
[----:B0-----:R-:W-:-:S08]  /*0ab0*/  DFMA R16, -R24, R22, 1 ;  /* 0x3ff000001810742b */ /* 0x001fd00000000116 */
[----:B------:R-:W-:-:S08]  /*0ac0*/  DFMA R16, R16, R16, R16 ;  /* 0x000000101010722b */ /* 0x000fd00000000010 */
[----:B------:R-:W-:-:S08]  /*0ad0*/  DFMA R22, R22, R16, R22 ;  /* 0x000000101616722b */ /* 0x000fd00000000016 */
[----:B------:R-:W-:-:S08]  /*0ae0*/  DMUL R16, R18, R22 ;  /* 0x0000001612107228 */ /* 0x000fd00000000000 */
[----:B------:R-:W-:-:S08]  /*0af0*/  DFMA R16, R18, R22, R16 ;  /* 0x000000161210722b */ /* 0x000fd00000000010 */
[----:B------:R-:W-:-:S08]  /*0b00*/  DMUL R26, R16, R16 ;  /* 0x00000010101a7228 */ /* 0x000fd00000000000 */
[----:B------:R-:W-:Y:S01]  /*0b10*/  DFMA R20, R26, UR8, R20 ;  /* 0x000000081a147c2b */ /* 0x000fe20008000014 */
[----:B------:R-:W-:Y:S01]  /*0b20*/  UMOV UR8, 0x75488a3f ;  /* 0x75488a3f00087882 */ /* 0x000fe20000000000 */
[----:B------:R-:W-:-:S06]  /*0b30*/  UMOV UR9, 0x3ef3b20a ;  /* 0x3ef3b20a00097882 */ /* 0x000fcc0000000000 */
[----:B------:R-:W-:Y:S01]  /*0b40*/  DFMA R24, R26, R20, UR8 ;  /* 0x000000081a187e2b */ /* 0x000fe20008000014 */
[----:B------:R-:W-:Y:S01]  /*0b50*/  UMOV UR8, 0xe4faecd5 ;  /* 0xe4faecd500087882 */ /* 0x000fe20000000000 */
[----:B------:R-:W-:Y:S01]  /*0b60*/  UMOV UR9, 0x3f1745cd ;  /* 0x3f1745cd00097882 */ /* 0x000fe20000000000 */
[----:B------:R-:W-:-:S05]  /*0b70*/  DADD R20, R18, -R16 ;  /* 0x0000000012147229 */ /* 0x000fca0000000810 */
[----:B------:R-:W-:Y:S01]  /*0b80*/  DFMA R24, R26, R24, UR8 ;  /* 0x000000081a187e2b */ /* 0x000fe20008000018 */
[----:B------:R-:W-:Y:S01]  /*0b90*/  UMOV UR8, 0x258a578b ;  /* 0x258a578b00087882 */ /* 0x000fe20000000000 */
[----:B------:R-:W-:Y:S01]  /*0ba0*/  UMOV UR9, 0x3f3c71c7 ;  /* 0x3f3c71c700097882 */ /* 0x000fe20000000000 */
[----:B------:R-:W-:-:S05]  /*0bb0*/  DADD R20, R20, R20 ;  /* 0x0000000014147229 */ /* 0x000fca0000000014 */
[----:B------:R-:W-:Y:S01]  /*0bc0*/  DFMA R24, R26, R24, UR8 ;  /* 0x000000081a187e2b */ /* 0x000fe20008000018 */
[----:B------:R-:W-:Y:S01]  /*0bd0*/  UMOV UR8, 0x9242b910 ;  /* 0x9242b91000087882 */ /* 0x000fe20000000000 */
[----:B------:R-:W-:Y:S01]  /*0be0*/  UMOV UR9, 0x3f624924 ;  /* 0x3f62492400097882 */ /* 0x000fe20000000000 */
[----:B------:R-:W-:-:S05]  /*0bf0*/  DFMA R20, R18, -R16, R20 ;  /* 0x800000101214722b */ /* 0x000fca0000000014 */
[----:B------:R-:W-:Y:S01]  /*0c00*/  DFMA R24, R26, R24, UR8 ;  /* 0x000000081a187e2b */ /* 0x000fe20008000018 */
[----:B------:R-:W-:Y:S01]  /*0c10*/  UMOV UR8, 0x99999dfb ;  /* 0x99999dfb00087882 */ /* 0x000fe20000000000 */
[----:B------:R-:W-:Y:S01]  /*0c20*/  UMOV UR9, 0x3f899999 ;  /* 0x3f89999900097882 */ /* 0x000fe20000000000 */
[----:B------:R-:W-:Y:S02]  /*0c30*/  DMUL R20, R22, R20 ;  /* 0x0000001416147228 */ /* 0x000fe40000000000 */
[----:B------:R-:W-:-:S03]  /*0c40*/  DMUL R22, R16, R16 ;  /* 0x0000001010167228 */ /* 0x000fc60000000000 */
[----:B------:R-:W-:Y:S01]  /*0c50*/  DFMA R24, R26, R24, UR8 ;  /* 0x000000081a187e2b */ /* 0x000fe20008000018 */
[----:B------:R-:W-:Y:S01]  /*0c60*/  UMOV UR8, 0x55555555 ;  /* 0x5555555500087882 */ /* 0x000fe20000000000 */
[----:B------:R-:W-:-:S06]  /*0c70*/  UMOV UR9, 0x3fb55555 ;  /* 0x3fb5555500097882 */ /* 0x000fcc0000000000 */
[----:B------:R-:W-:-:S08]  /*0c80*/  DFMA R18, R26, R24, UR8 ;  /* 0x000000081a127e2b */ /* 0x000fd00008000018 */
[----:B------:R-:W-:Y:S01]  /*0c90*/  DADD R28, -R18, UR8 ;  /* 0x00000008121c7e29 */ /* 0x000fe20008000100 */
[----:B------:R-:W-:Y:S01]  /*0ca0*/  UMOV UR8, 0xb9e7b0 ;  /* 0x00b9e7b000087882 */ /* 0x000fe20000000000 */
[----:B------:R-:W-:-:S06]  /*0cb0*/  UMOV UR9, 0x3c46a4cb ;  /* 0x3c46a4cb00097882 */ /* 0x000fcc0000000000 */
[----:B------:R-:W-:Y:S02]  /*0cc0*/  DFMA R28, R26, R24, R28 ;  /* 0x000000181a1c722b */ /* 0x000fe4000000001c */
[----:B------:R-:W-:Y:S01]  /*0cd0*/  DFMA R26, R16, R16, -R22 ;  /* 0x00000010101a722b */ /* 0x000fe20000000816 */
[----:B------:R-:W-:Y:S02]  /*0ce0*/  VIADD R25, R21, 0x100000 ;  /* 0x0010000015197836 */ /* 0x000fe40000000000 */
[----:B------:R-:W-:-:S03]  /*0cf0*/  IMAD.MOV.U32 R24, RZ, RZ, R20 ;  /* 0x000000ffff187224 */ /* 0x000fc600078e0014 */
[----:B------:R-:W-:Y:S01]  /*0d00*/  DADD R28, R28, -UR8 ;  /* 0x800000081c1c7e29 */ /* 0x000fe20008000000 */
[----:B------:R-:W-:Y:S01]  /*0d10*/  UMOV UR8, 0x80000000 ;  /* 0x8000000000087882 */ /* 0x000fe20000000000 */
[----:B------:R-:W-:Y:S01]  /*0d20*/  UMOV UR9, 0x43300000 ;  /* 0x4330000000097882 */ /* 0x000fe20000000000 */
[C---:B------:R-:W-:Y:S02]  /*0d30*/  DFMA R24, R16.reuse, R24, R26 ;  /* 0x000000181018722b */ /* 0x040fe4000000001a */
[----:B------:R-:W-:-:S08]  /*0d40*/  DMUL R26, R16, R22 ;  /* 0x00000016101a7228 */ /* 0x000fd00000000000 */
[----:B------:R-:W-:-:S08]  /*0d50*/  DFMA R30, R16, R22, -R26 ;  /* 0x00000016101e722b */ /* 0x000fd0000000081a */
[----:B------:R-:W-:Y:S02]  /*0d60*/  DFMA R30, R20, R22, R30 ;  /* 0x00000016141e722b */ /* 0x000fe4000000001e */
[----:B------:R-:W-:-:S06]  /*0d70*/  DADD R22, R18, R28 ;  /* 0x0000000012167229 */ /* 0x000fcc000000001c */
[----:B------:R-:W-:Y:S02]  /*0d80*/  DFMA R24, R16, R24, R30 ;  /* 0x000000181018722b */ /* 0x000fe4000000001e */
[----:B------:R-:W-:Y:S02]  /*0d90*/  DADD R30, R18, -R22 ;  /* 0x00000000121e7229 */ /* 0x000fe40000000816 */
[----:B------:R-:W-:-:S06]  /*0da0*/  DMUL R18, R22, R26 ;  /* 0x0000001a16127228 */ /* 0x000fcc0000000000 */
[----:B------:R-:W-:Y:S02]  /*0db0*/  DADD R30, R28, R30 ;  /* 0x000000001c1e7229 */ /* 0x000fe4000000001e */
[----:B------:R-:W-:-:S08]  /*0dc0*/  DFMA R28, R22, R26, -R18 ;  /* 0x0000001a161c722b */ /* 0x000fd00000000812 */
[----:B------:R-:W-:-:S08]  /*0dd0*/  DFMA R24, R22, R24, R28 ;  /* 0x000000181618722b */ /* 0x000fd0000000001c */
[----:B------:R-:W-:-:S08]  /*0de0*/  DFMA R30, R30, R26, R24 ;  /* 0x0000001a1e1e722b */ /* 0x000fd00000000018 */
[----:B------:R-:W-:-:S08]  /*0df0*/  DADD R24, R18, R30 ;  /* 0x0000000012187229 */ /* 0x000fd0000000001e */
[--C-:B------:R-:W-:Y:S02]  /*0e00*/  DADD R22, R16, R24.reuse ;  /* 0x0000000010167229 */ /* 0x100fe40000000018 */
[----:B------:R-:W-:-:S06]  /*0e10*/  DADD R18, R18, -R24 ;  /* 0x0000000012127229 */ /* 0x000fcc0000000818 */
[----:B------:R-:W-:Y:S02]  /*0e20*/  DADD R16, R16, -R22 ;  /* 0x0000000010107229 */ /* 0x000fe40000000816 */
[----:B------:R-:W-:-:S06]  /*0e30*/  DADD R18, R30, R18 ;  /* 0x000000001e127229 */ /* 0x000fcc0000000012 */
[----:B------:R-:W-:-:S08]  /*0e40*/  DADD R16, R24, R16 ;  /* 0x0000000018107229 */ /* 0x000fd00000000010 */
[----:B------:R-:W-:-:S08]  /*0e50*/  DADD R16, R18, R16 ;  /* 0x0000000012107229 */ /* 0x000fd00000000010 */
[----:B------:R-:W-:Y:S01]  /*0e60*/  DADD R20, R20, R16 ;  /* 0x0000000014147229 */ /* 0x000fe20000000010 */
[----:B------:R-:W-:Y:S01]  /*0e70*/  LOP3.LUT R16, R15, 0x80000000, RZ, 0x3c, !PT ;  /* 0x800000000f107812 */ /* 0x000fe200078e3cff */
[----:B------:R-:W-:-:S06]  /*0e80*/  IMAD.MOV.U32 R17, RZ, RZ, 0x43300000 ;  /* 0x43300000ff117424 */ /* 0x000fcc00078e00ff */
[----:B------:R-:W-:Y:S02]  /*0e90*/  DADD R18, R22, R20 ;  /* 0x0000000016127229 */ /* 0x000fe40000000014 */
[----:B------:R-:W-:Y:S01]  /*0ea0*/  DADD R16, R16, -UR8 ;  /* 0x8000000810107e29 */ /* 0x000fe20008000000 */
[----:B------:R-:W-:Y:S01]  /*0eb0*/  UMOV UR8, 0xfefa39ef ;  /* 0xfefa39ef00087882 */ /* 0x000fe20000000000 */
[----:B------:R-:W-:-:S04]  /*0ec0*/  UMOV UR9, 0x3fe62e42 ;  /* 0x3fe62e4200097882 */ /* 0x000fc80000000000 */
[--C-:B------:R-:W-:Y:S02]  /*0ed0*/  DADD R24, R22, -R18.reuse ;  /* 0x0000000016187229 */ /* 0x100fe40000000812 */
[----:B------:R-:W-:-:S06]  /*0ee0*/  DFMA R14, R16, UR8, R18 ;  /* 0x00000008100e7c2b */ /* 0x000fcc0008000012 */
[----:B------:R-:W-:Y:S02]  /*0ef0*/  DADD R24, R20, R24 ;  /* 0x0000000014187229 */ /* 0x000fe40000000018 */
[----:B------:R-:W-:-:S08]  /*0f00*/  DFMA R22, R16, -UR8, R14 ;  /* 0x8000000810167c2b */ /* 0x000fd0000800000e */
[----:B------:R-:W-:-:S08]  /*0f10*/  DADD R22, -R18, R22 ;  /* 0x0000000012167229 */ /* 0x000fd00000000116 */
[----:B------:R-:W-:-:S08]  /*0f20*/  DADD R20, R24, -R22 ;  /* 0x0000000018147229 */ /* 0x000fd00000000816 */
[----:B------:R-:W-:Y:S01]  /*0f30*/  DFMA R20, R16, UR10, R20 ;  /* 0x0000000a10147c2b */ /* 0x000fe20008000014 */
[C---:B------:R-:W-:Y:S01]  /*0f40*/  IMAD.SHL.U32 R16, R7.reuse, 0x2, RZ ;  /* 0x0000000207107824 */ /* 0x040fe200078e00ff */
[----:B------:R-:W-:-:S04]  /*0f50*/  LOP3.LUT R17, R7, 0xff0fffff, RZ, 0xc0, !PT ;  /* 0xff0fffff07117812 */ /* 0x000fc800078ec0ff */
[----:B------:R-:W-:Y:S02]  /*0f60*/  ISETP.GT.U32.AND P0, PT, R16, -0x2000001, PT ;  /* 0xfdffffff1000780c */ /* 0x000fe40003f04070 */
[----:B------:R-:W-:Y:S01]  /*0f70*/  DADD R18, R14, R20 ;  /* 0x000000000e127229 */ /* 0x000fe20000000014 */
[----:B------:R-:W-:Y:S01]  /*0f80*/  IMAD.MOV.U32 R16, RZ, RZ, R6 ;  /* 0x000000ffff107224 */ /* 0x000fe200078e0006 */
[----:B------:R-:W-:-:S06]  /*0f90*/  SEL R17, R17, R7, P0 ;  /* 0x0000000711117207 */ /* 0x000fcc0000000000 */
[----:B------:R-:W-:Y:S02]  /*0fa0*/  DADD R22, R14, -R18 ;  /* 0x000000000e167229 */ /* 0x000fe40000000812 */
[----:B------:R-:W-:-:S06]  /*0fb0*/  DMUL R14, R18, R16 ;  /* 0x00000010120e7228 */ /* 0x000fcc0000000000 */
[----:B------:R-:W-:Y:S02]  /*0fc0*/  DADD R22, R20, R22 ;  /* 0x0000000014167229 */ /* 0x000fe40000000016 */
[----:B------:R-:W-:-:S08]  /*0fd0*/  DFMA R18, R18, R16, -R14 ;  /* 0x000000101212722b */ /* 0x000fd0000000080e */
[----:B------:R-:W-:Y:S01]  /*0fe0*/  DFMA R22, R22, R16, R18 ;  /* 0x000000101616722b */ /* 0x000fe20000000012 */
[----:B------:R-:W-:Y:S02]  /*0ff0*/  IMAD.MOV.U32 R16, RZ, RZ, 0x652b82fe ;  /* 0x652b82feff107424 */ /* 0x000fe400078e00ff */
[----:B------:R-:W-:-:S05]  /*1000*/  IMAD.MOV.U32 R17, RZ, RZ, 0x3ff71547 ;  /* 0x3ff71547ff117424 */ /* 0x000fca00078e00ff */
[----:B------:R-:W-:-:S08]  /*1010*/  DADD R18, R14, R22 ;  /* 0x000000000e127229 */ /* 0x000fd00000000016 */
[----:B------:R-:W-:Y:S02]  /*1020*/  DFMA R16, R18, R16, 6.75539944105574400000e+15 ;  /* 0x433800001210742b */ /* 0x000fe40000000010 */
[----:B------:R-:W-:Y:S01]  /*1030*/  FSETP.GEU.AND P0, PT, |R19|, 4.1917929649353027344, PT ;  /* 0x4086232b1300780b */ /* 0x000fe20003f0e200 */
[----:B------:R-:W-:-:S05]  /*1040*/  DADD R14, R14, -R18 ;  /* 0x000000000e0e7229 */ /* 0x000fca0000000812 */
[----:B------:R-:W-:-:S03]  /*1050*/  DADD R20, R16, -6.75539944105574400000e+15 ;  /* 0xc338000010147429 */ /* 0x000fc60000000000 */
[----:B------:R-:W-:-:S05]  /*1060*/  DADD R22, R22, R14 ;  /* 0x0000000016167229 */ /* 0x000fca000000000e */
[----:B------:R-:W-:Y:S01]  /*1070*/  DFMA R24, R20, -UR8, R18 ;  /* 0x8000000814187c2b */ /* 0x000fe20008000012 */
[----:B------:R-:W-:Y:S01]  /*1080*/  UMOV UR8, 0x3b39803f ;  /* 0x3b39803f00087882 */ /* 0x000fe20000000000 */
[----:B------:R-:W-:-:S06]  /*1090*/  UMOV UR9, 0x3c7abc9e ;  /* 0x3c7abc9e00097882 */ /* 0x000fcc0000000000 */
[----:B------:R-:W-:Y:S01]  /*10a0*/  DFMA R20, R20, -UR8, R24 ;  /* 0x8000000814147c2b */ /* 0x000fe20008000018 */
[----:B------:R-:W-:Y:S01]  /*10b0*/  UMOV UR8, 0x69ce2bdf ;  /* 0x69ce2bdf00087882 */ /* 0x000fe20000000000 */
[----:B------:R-:W-:Y:S01]  /*10c0*/  IMAD.MOV.U32 R24, RZ, RZ, -0x35dec16 ;  /* 0xfca213eaff187424 */ /* 0x000fe200078e00ff */
[----:B------:R-:W-:Y:S01]  /*10d0*/  UMOV UR9, 0x3e5ade15 ;  /* 0x3e5ade1500097882 */ /* 0x000fe20000000000 */
[----:B------:R-:W-:-:S06]  /*10e0*/  IMAD.MOV.U32 R25, RZ, RZ, 0x3e928af3 ;  /* 0x3e928af3ff197424 */ /* 0x000fcc00078e00ff */
[----:B------:R-:W-:Y:S01]  /*10f0*/  DFMA R24, R20, UR8, R24 ;  /* 0x0000000814187c2b */ /* 0x000fe20008000018 */
[----:B------:R-:W-:Y:S01]  /*1100*/  UMOV UR8, 0x62401315 ;  /* 0x6240131500087882 */ /* 0x000fe20000000000 */
[----:B------:R-:W-:-:S06]  /*1110*/  UMOV UR9, 0x3ec71dee ;  /* 0x3ec71dee00097882 */ /* 0x000fcc0000000000 */
[----:B------:R-:W-:Y:S01]  /*1120*/  DFMA R24, R20, R24, UR8 ;  /* 0x0000000814187e2b */ /* 0x000fe20008000018 */
        /* <DEDUP_REMOVED lines=20> */
[----:B------:R-:W-:-:S08]  /*1270*/  DFMA R24, R20, R24, UR8 ;  /* 0x0000000814187e2b */ /* 0x000fd00008000018 */
[----:B------:R-:W-:-:S08]  /*1280*/  DFMA R24, R20, R24, 1 ;  /* 0x3ff000001418742b */ /* 0x000fd00000000018 */
[----:B------:R-:W-:-:S10]  /*1290*/  DFMA R20, R20, R24, 1 ;  /* 0x3ff000001414742b */ /* 0x000fd40000000018 */
[----:B------:R-:W-:Y:S02]  /*12a0*/  IMAD R15, R16, 0x100000, R21 ;  /* 0x00100000100f7824 */ /* 0x000fe400078e0215 */
[----:B------:R-:W-:Y:S01]  /*12b0*/  IMAD.MOV.U32 R14, RZ, RZ, R20 ;  /* 0x000000ffff0e7224 */ /* 0x000fe200078e0014 */
[----:B------:R-:W-:Y:S06]  /*12c0*/  @!P0 BRA `(.L_x_38) ;  /* 0x0000000000308947 */ /* 0x000fec0003800000 */
[----:B------:R-:W-:Y:S01]  /*12d0*/  FSETP.GEU.AND P3, PT, |R19|, 4.2275390625, PT ;  /* 0x408748001300780b */ /* 0x000fe20003f6e200 */
[C---:B------:R-:W-:Y:S02]  /*12e0*/  DADD R24, R18.reuse, +INF ;  /* 0x7ff0000012187429 */ /* 0x040fe40000000000 */
[----:B------:R-:W-:-:S08]  /*12f0*/  DSETP.GEU.AND P0, PT, R18, RZ, PT ;  /* 0x000000ff1200722a */ /* 0x000fd00003f0e000 */
[----:B------:R-:W-:Y:S02]  /*1300*/  FSEL R15, R25, RZ, P0 ;  /* 0x000000ff190f7208 */ /* 0x000fe40000000000 */
[----:B------:R-:W-:-:S04]  /*1310*/  @!P3 LEA.HI R14, R16, R16, RZ, 0x1 ;  /* 0x00000010100eb211 */ /* 0x000fc800078f08ff */
[----:B------:R-:W-:Y:S02]  /*1320*/  @!P3 SHF.R.S32.HI R17, RZ, 0x1, R14 ;  /* 0x00000001ff11b819 */ /* 0x000fe4000001140e */
[----:B------:R-:W-:-:S03]  /*1330*/  FSEL R14, R24, RZ, P0 ;  /* 0x000000ff180e7208 */ /* 0x000fc60000000000 */
[----:B------:R-:W-:Y:S02]  /*1340*/  @!P3 IMAD.IADD R16, R16, 0x1, -R17 ;  /* 0x000000011010b824 */ /* 0x000fe400078e0a11 */
[----:B------:R-:W-:-:S03]  /*1350*/  @!P3 IMAD R21, R17, 0x100000, R21 ;  /* 0x001000001115b824 */ /* 0x000fc600078e0215 */
[----:B------:R-:W-:Y:S01]  /*1360*/  @!P3 LEA R17, R16, 0x3ff00000, 0x14 ;  /* 0x3ff000001011b811 */ /* 0x000fe200078ea0ff */
[----:B------:R-:W-:-:S06]  /*1370*/  @!P3 IMAD.MOV.U32 R16, RZ, RZ, RZ ;  /* 0x000000ffff10b224 */ /* 0x000fcc00078e00ff */
[----:B------:R-:W-:-:S11]  /*1380*/  @!P3 DMUL R14, R20, R16 ;  /* 0x00000010140eb228 */ /* 0x000fd60000000000 */
.L_x_38:
[----:B------:R-:W-:Y:S02]  /*1390*/  DFMA R22, R22, R14, R14 ;  /* 0x0000000e1616722b */ /* 0x000fe4000000000e */
[----:B------:R-:W-:-:S08]  /*13a0*/  DSETP.NEU.AND P0, PT, |R14|, +INF , PT ;  /* 0x7ff000000e00742a */ /* 0x000fd00003f0d200 */
[----:B------:R-:W-:Y:S01]  /*13b0*/  FSEL R21, R14, R22, !P0 ;  /* 0x000000160e157208 */ /* 0x000fe20004000000 */
[----:B------:R-:W-:Y:S01]  /*13c0*/  IMAD.MOV.U32 R14, RZ, RZ, R0 ;  /* 0x000000ffff0e7224 */ /* 0x000fe200078e0000 */
[----:B------:R-:W-:Y:S01]  /*13d0*/  FSEL R22, R15, R23, !P0 ;  /* 0x000000170f167208 */ /* 0x000fe20004000000 */
[----:B------:R-:W-:-:S04]  /*13e0*/  IMAD.MOV.U32 R15, RZ, RZ, 0x0 ;  /* 0x00000000ff0f7424 */ /* 0x000fc800078e00ff */
[----:B------:R-:W-:Y:S05]  /*13f0*/  RET.REL.NODEC R14 `(_Z10_pow_64_01idPdS_) ;  /* 0xffffffec0e007950 */ /* 0x000fea0003c3ffff */
.L_x_39:
        /* <DEDUP_REMOVED lines=16> */
.L_x_87:


//--------------------- .text._Z10_pow_32_01ifPfS_ --------------------------
	.section	.text._Z10_pow_32_01ifPfS_,"ax",@progbits
	.align	128
        .global         _Z10_pow_32_01ifPfS_
        .type           _Z10_pow_32_01ifPfS_,@function
        .size           _Z10_pow_32_01ifPfS_,(.L_x_105 - _Z10_pow_32_01ifPfS_)
        .other          _Z10_pow_32_01ifPfS_,@"STO_CUDA_ENTRY STV_DEFAULT"
_Z10_pow_32_01ifPfS_:
.text._Z10_pow_32_01ifPfS_:
        /* <DEDUP_REMOVED lines=8> */
[----:B------:R-:W0:Y:S01]  /*0080*/  LDC R14, c[0x0][0x384] ;  /* 0x0000e100ff0e7b82 */ /* 0x000e220000000800 */
[----:B------:R-:W1:Y:S01]  /*0090*/  LDCU UR4, c[0x0][0x370] ;  /* 0x00006e00ff0477ac */ /* 0x000e620008000800 */
[----:B------:R-:W2:Y:S06]  /*00a0*/  LDCU.64 UR6, c[0x0][0x358] ;  /* 0x00006b00ff0677ac */ /* 0x000eac0008000a00 */
[----:B------:R-:W3:Y:S08]  /*00b0*/  LDC.64 R12, c[0x0][0x388] ;  /* 0x0000e200ff0c7b82 */ /* 0x000ef00000000a00 */
[----:B------:R-:W4:Y:S01]  /*00c0*/  LDC.64 R10, c[0x0][0x388] ;  /* 0x0000e200ff0a7b82 */ /* 0x000f220000000a00 */
[----:B-1----:R-:W-:-:S02]  /*00d0*/  IMAD R16, R16, UR4, RZ ;  /* 0x0000000410107c24 */ /* 0x002fc4000f8e02ff */
[C---:B0-----:R-:W-:Y:S01]  /*00e0*/  FMUL R3, |R14|.reuse, 16777216 ;  /* 0x4b8000000e037820 */ /* 0x041fe20000400200 */
[----:B------:R-:W-:-:S04]  /*00f0*/  FSETP.GEU.AND P0, PT, |R14|, 1.175494350822287508e-38, PT ;  /* 0x008000000e00780b */ /* 0x000fc80003f0e200 */
[----:B------:R-:W0:Y:S01]  /*0100*/  LDC.64 R8, c[0x0][0x390] ;  /* 0x0000e400ff087b82 */ /* 0x000e220000000a00 */
[C---:B------:R-:W-:Y:S02]  /*0110*/  FSETP.GEU.AND P1, PT, R14.reuse, RZ, PT ;  /* 0x000000ff0e00720b */ /* 0x040fe40003f2e000 */
[----:B------:R-:W-:Y:S02]  /*0120*/  FSEL R3, R3, |R14|, !P0 ;  /* 0x4000000e03037208 */ /* 0x000fe40004000000 */
[----:B------:R-:W-:Y:S02]  /*0130*/  FSEL R2, RZ, -24, P0 ;  /* 0xc1c00000ff027808 */ /* 0x000fe40000000000 */
[----:B------:R-:W-:Y:S02]  /*0140*/  IADD3 R0, PT, PT, R3, -0x3f3504f3, RZ ;  /* 0xc0cafb0d03007810 */ /* 0x000fe40007ffe0ff */
[----:B------:R-:W-:Y:S02]  /*0150*/  FSETP.NEU.AND P0, PT, |R14|, +INF , PT ;  /* 0x7f8000000e00780b */ /* 0x000fe40003f0d200 */
[----:B------:R-:W-:-:S02]  /*0160*/  LOP3.LUT R0, R0, 0xff800000, RZ, 0xc0, !PT ;  /* 0xff80000000007812 */ /* 0x000fc400078ec0ff */
[C---:B------:R-:W-:Y:S01]  /*0170*/  FSETP.EQ.OR P0, PT, R14.reuse, RZ, !P0 ;  /* 0x000000ff0e00720b */ /* 0x040fe20004702400 */
[----:B------:R-:W-:Y:S01]  /*0180*/  FADD R14, R14, R14 ;  /* 0x0000000e0e0e7221 */ /* 0x000fe20000000000 */
[----:B------:R-:W-:-:S05]  /*0190*/  IADD3 R3, PT, PT, R3, -R0, RZ ;  /* 0x8000000003037210 */ /* 0x000fca0007ffe0ff */
[C---:B------:R-:W-:Y:S01]  /*01a0*/  FADD R4, R3.reuse, 1 ;  /* 0x3f80000003047421 */ /* 0x040fe20000000000 */
[----:B------:R-:W-:Y:S01]  /*01b0*/  FADD R5, R3, -1 ;  /* 0xbf80000003057421 */ /* 0x000fe20000000000 */
[----:B------:R-:W-:-:S03]  /*01c0*/  I2FP.F32.S32 R3, R0 ;  /* 0x0000000000037245 */ /* 0x000fc60000201400 */
[----:B------:R-:W-:Y:S01]  /*01d0*/  FADD R7, R5, R5 ;  /* 0x0000000505077221 */ /* 0x000fe20000000000 */
[----:B------:R-:W1:Y:S01]  /*01e0*/  MUFU.RCP R4, R4 ;  /* 0x0000000400047308 */ /* 0x000e620000001000 */
[----:B------:R-:W-:Y:S02]  /*01f0*/  FFMA R3, R3, 1.1920928955078125e-07, R2 ;  /* 0x3400000003037823 */ /* 0x000fe40000000002 */
[----:B-1----:R-:W-:Y:S01]  /*0200*/  FMUL R0, R4, R7 ;  /* 0x0000000704007220 */ /* 0x002fe20000400000 */
[----:B------:R-:W-:-:S03]  /*0210*/  HFMA2 R7, -RZ, RZ, 0.771484375, 0.21533203125 ;  /* 0x3a2c32e4ff077431 */ /* 0x000fc600000001ff */
[----:B------:R-:W-:Y:S01]  /*0220*/  FADD R6, R5, -R0 ;  /* 0x8000000005067221 */ /* 0x000fe20000000000 */
[CC--:B------:R-:W-:Y:S01]  /*0230*/  FMUL R2, R0.reuse, R0.reuse ;  /* 0x0000000000027220 */ /* 0x0c0fe20000400000 */
[----:B------:R-:W-:Y:S02]  /*0240*/  FFMA R15, R0, 1.4426950216293334961, R3 ;  /* 0x3fb8aa3b000f7823 */ /* 0x000fe40000000003 */
[----:B------:R-:W-:Y:S02]  /*0250*/  FADD R6, R6, R6 ;  /* 0x0000000606067221 */ /* 0x000fe40000000000 */
[----:B------:R-:W-:Y:S01]  /*0260*/  FADD R3, R3, -R15 ;  /* 0x8000000f03037221 */ /* 0x000fe20000000000 */
[----:B------:R-:W-:Y:S01]  /*0270*/  FFMA R7, R2, R7, 0.0032181653659790754318 ;  /* 0x3b52e7db02077423 */ /* 0x000fe20000000007 */
[----:B------:R-:W-:Y:S02]  /*0280*/  FFMA R5, R5, -R0, R6 ;  /* 0x8000000005057223 */ /* 0x000fe40000000006 */
[----:B------:R-:W-:Y:S01]  /*0290*/  FFMA R6, R0, 1.4426950216293334961, R3 ;  /* 0x3fb8aa3b00067823 */ /* 0x000fe20000000003 */
[----:B------:R-:W-:Y:S01]  /*02a0*/  FFMA R7, R2, R7, 0.018033718690276145935 ;  /* 0x3c93bb7302077423 */ /* 0x000fe20000000007 */
[----:B------:R-:W-:-:S03]  /*02b0*/  FMUL R5, R4, R5 ;  /* 0x0000000504057220 */ /* 0x000fc60000400000 */
[----:B------:R-:W-:Y:S01]  /*02c0*/  FFMA R7, R2, R7, 0.12022458761930465698 ;  /* 0x3df6384f02077423 */ /* 0x000fe20000000007 */
[----:B------:R-:W-:-:S03]  /*02d0*/  FFMA R3, R5, 1.4426950216293334961, R6 ;  /* 0x3fb8aa3b05037823 */ /* 0x000fc60000000006 */
[----:B------:R-:W-:Y:S01]  /*02e0*/  FMUL R19, R2, R7 ;  /* 0x0000000702137220 */ /* 0x000fe20000400000 */
[----:B------:R-:W-:Y:S01]  /*02f0*/  FFMA R2, R0, 1.9251366722983220825e-08, R3 ;  /* 0x32a55e3400027823 */ /* 0x000fe20000000003 */
[----:B------:R-:W1:Y:S02]  /*0300*/  LDC.64 R6, c[0x0][0x390] ;  /* 0x0000e400ff067b82 */ /* 0x000e640000000a00 */
[----:B------:R-:W-:-:S04]  /*0310*/  FMUL R3, R19, 3 ;  /* 0x4040000013037820 */ /* 0x000fc80000400000 */
[----:B------:R-:W-:Y:S02]  /*0320*/  FFMA R21, R5, R3, R2 ;  /* 0x0000000305157223 */ /* 0x000fe40000000002 */
[----:B------:R-:W0:Y:S02]  /*0330*/  LDC.64 R4, c[0x0][0x380] ;  /* 0x0000e000ff047b82 */ /* 0x000e240000000a00 */
[----:B------:R-:W-:Y:S01]  /*0340*/  FFMA R18, R0, R19, R21 ;  /* 0x0000001300127223 */ /* 0x000fe20000000015 */
[----:B------:R-:W-:-:S03]  /*0350*/  LOP3.LUT R19, R14, 0x7f800000, RZ, 0x3c, !PT ;  /* 0x7f8000000e137812 */ /* 0x000fc600078e3cff */
[C---:B------:R-:W-:Y:S02]  /*0360*/  FADD R0, R15.reuse, R18 ;  /* 0x000000120f007221 */ /* 0x040fe40000000000 */
[----:B------:R-:W0:Y:S02]  /*0370*/  LDC.64 R2, c[0x0][0x380] ;  /* 0x0000e000ff027b82 */ /* 0x000e240000000a00 */
[----:B------:R-:W-:-:S04]  /*0380*/  FADD R15, -R15, R0 ;  /* 0x000000000f0f7221 */ /* 0x000fc80000000100 */
[----:B------:R-:W-:Y:S01]  /*0390*/  FADD R15, R18, -R15 ;  /* 0x8000000f120f7221 */ /* 0x000fe20000000000 */
[----:B--234-:R-:W-:Y:S06]  /*03a0*/  @!P1 BRA `(.L_x_40) ;  /* 0x0000000000e09947 */ /* 0x01cfec0003800000 */
.L_x_44:
[----:B-1----:R-:W-:-:S05]  /*03b0*/  IMAD.WIDE R6, R17, 0x4, R12 ;  /* 0x0000000411067825 */ /* 0x002fca00078e020c */
[----:B0-2---:R-:W2:Y:S01]  /*03c0*/  LDG.E R2, desc[UR6][R6.64] ;  /* 0x0000000606027981 */ /* 0x005ea2000c1e1900 */
[-C--:B------:R-:W-:Y:S01]  /*03d0*/  MOV R3, R17.reuse ;  /* 0x0000001100037202 */ /* 0x080fe20000000f00 */
[----:B------:R-:W-:Y:S01]  /*03e0*/  BSSY.RECONVERGENT B0, `(.L_x_41) ;  /* 0x0000030000007945 */ /* 0x000fe20003800200 */
[----:B------:R-:W-:Y:S02]  /*03f0*/  IADD3 R17, PT, PT, R16, R17, RZ ;  /* 0x0000001110117210 */ /* 0x000fe40007ffe0ff */
[----:B------:R-:W-:Y:S02]  /*0400*/  MOV R11, 0x3f800000 ;  /* 0x3f800000000b7802 */ /* 0x000fe40000000f00 */
[----:B------:R-:W-:Y:S02]  /*0410*/  ISETP.GE.AND P2, PT, R17, R4, PT ;  /* 0x000000041100720c */ /* 0x000fe40003f46270 */
[----:B--2---:R-:W-:-:S04]  /*0420*/  FSETP.NEU.AND P1, PT, R2, RZ, PT ;  /* 0x000000ff0200720b */ /* 0x004fc80003f2d000 */
[----:B------:R-:W-:-:S13]  /*0430*/  FSETP.EQ.OR P1, PT, R5, 1, !P1 ;  /* 0x3f8000000500780b */ /* 0x000fda0004f22400 */
[----:B------:R-:W-:Y:S05]  /*0440*/  @P1 BRA `(.L_x_42) ;  /* 0x0000000000a41947 */ /* 0x000fea0003800000 */
[----:B------:R-:W-:-:S04]  /*0450*/  FSETP.NAN.AND P1, PT, |R2|, |R2|, PT ;  /* 0x400000020200720b */ /* 0x000fc80003f28200 */
[----:B------:R-:W-:-:S13]  /*0460*/  FSETP.NUM.AND P1, PT, |R5|, |R5|, !P1 ;  /* 0x400000050500720b */ /* 0x000fda0004f27200 */
[----:B------:R-:W-:Y:S01]  /*0470*/  @!P1 FADD R11, R2, R5 ;  /* 0x00000005020b9221 */ /* 0x000fe20000000000 */
[----:B------:R-:W-:Y:S06]  /*0480*/  @!P1 BRA `(.L_x_42) ;  /* 0x0000000000949947 */ /* 0x000fec0003800000 */
[----:B------:R-:W-:Y:S05]  /*0490*/  @!P0 BRA `(.L_x_43) ;  /* 0x0000000000248947 */ /* 0x000fea0003800000 */
[C---:B------:R-:W-:Y:S01]  /*04a0*/  FMUL R6, R2.reuse, 0.5 ;  /* 0x3f00000002067820 */ /* 0x040fe20000400000 */
[----:B------:R-:W-:-:S04]  /*04b0*/  FSETP.GEU.AND P3, PT, R2, RZ, PT ;  /* 0x000000ff0200720b */ /* 0x000fc80003f6e000 */
[----:B------:R-:W-:Y:S01]  /*04c0*/  SEL R11, R19, R14, !P3 ;  /* 0x0000000e130b7207 */ /* 0x000fe20005800000 */
[----:B------:R-:W0:Y:S02]  /*04d0*/  FRND.TRUNC R6, R6 ;  /* 0x0000000600067307 */ /* 0x000e24000020d000 */
[----:B0-----:R-:W-:-:S04]  /*04e0*/  FADD R7, R6, R6 ;  /* 0x0000000606077221 */ /* 0x001fc80000000000 */
[----:B------:R-:W-:-:S05]  /*04f0*/  FADD R7, R2, -R7 ;  /* 0x8000000702077221 */ /* 0x000fca0000000000 */
[----:B------:R-:W-:-:S13]  /*0500*/  FSETP.NEU.AND P1, PT, |R7|, 1, PT ;  /* 0x3f8000000700780b */ /* 0x000fda0003f2d200 */
[----:B------:R-:W-:Y:S01]  /*0510*/  @P1 LOP3.LUT R11, R11, 0x7fffffff, RZ, 0xc0, !PT ;  /* 0x7fffffff0b0b1812 */ /* 0x000fe200078ec0ff */
[----:B------:R-:W-:Y:S06]  /*0520*/  BRA `(.L_x_42) ;  /* 0x00000000006c7947 */ /* 0x000fec0003800000 */
.L_x_43:
[----:B------:R-:W-:Y:S01]  /*0530*/  FMUL R7, R0, R2 ;  /* 0x0000000200077220 */ /* 0x000fe20000400000 */
[----:B------:R-:W-:-:S03]  /*0540*/  MOV R21, 0x391fcb8e ;  /* 0x391fcb8e00157802 */ /* 0x000fc60000000f00 */
[----:B------:R-:W0:Y:S01]  /*0550*/  FRND R6, R7 ;  /* 0x0000000700067307 */ /* 0x000e220000201000 */
[-C--:B------:R-:W-:Y:S01]  /*0560*/  FFMA R10, R0, R2.reuse, -R7 ;  /* 0x00000002000a7223 */ /* 0x080fe20000000807 */
[C---:B------:R-:W-:Y:S02]  /*0570*/  FSETP.GT.AND P1, PT, |R7|.reuse, 152, PT ;  /* 0x431800000700780b */ /* 0x040fe40003f24200 */
[----:B------:R-:W-:Y:S01]  /*0580*/  FSETP.GEU.AND P4, PT, R7, RZ, PT ;  /* 0x000000ff0700720b */ /* 0x000fe20003f8e000 */
[----:B------:R-:W-:Y:S01]  /*0590*/  FFMA R11, R15, R2, R10 ;  /* 0x000000020f0b7223 */ /* 0x000fe2000000000a */
[----:B0-----:R-:W-:Y:S01]  /*05a0*/  FADD R10, R7, -R6 ;  /* 0x80000006070a7221 */ /* 0x001fe20000000000 */
[----:B------:R-:W-:-:S03]  /*05b0*/  FSETP.GT.AND P3, PT, R6, RZ, PT ;  /* 0x000000ff0600720b */ /* 0x000fc60003f64000 */
[----:B------:R-:W-:Y:S01]  /*05c0*/  FADD R10, R10, R11 ;  /* 0x0000000b0a0a7221 */ /* 0x000fe20000000000 */
[----:B------:R-:W-:Y:S02]  /*05d0*/  SEL R6, RZ, 0x83000000, P3 ;  /* 0x83000000ff067807 */ /* 0x000fe40001800000 */
[----:B------:R-:W-:Y:S01]  /*05e0*/  FSETP.NEU.AND P3, PT, R5, -1, PT ;  /* 0xbf8000000500780b */ /* 0x000fe20003f6d000 */
[----:B------:R-:W-:-:S04]  /*05f0*/  FFMA R11, R10, R21, 0.0013391353422775864601 ;  /* 0x3aaf85ed0a0b7423 */ /* 0x000fc80000000015 */
[----:B------:R-:W-:-:S04]  /*0600*/  FFMA R11, R10, R11, 0.0096188392490148544312 ;  /* 0x3c1d98560a0b7423 */ /* 0x000fc8000000000b */
[C---:B------:R-:W-:Y:S02]  /*0610*/  FFMA R21, R10.reuse, R11, 0.055503588169813156128 ;  /* 0x3d6357bb0a157423 */ /* 0x040fe4000000000b */
[----:B------:R-:W0:Y:S02]  /*0620*/  F2I.NTZ R11, R7 ;  /* 0x00000007000b7305 */ /* 0x000e240000203100 */
[----:B------:R-:W-:-:S04]  /*0630*/  FFMA R21, R10, R21, 0.24022644758224487305 ;  /* 0x3e75fdec0a157423 */ /* 0x000fc80000000015 */
[----:B------:R-:W-:-:S04]  /*0640*/  FFMA R21, R10, R21, 0.69314718246459960938 ;  /* 0x3f3172180a157423 */ /* 0x000fc80000000015 */
[----:B------:R-:W-:Y:S01]  /*0650*/  FFMA R21, R10, R21, 1 ;  /* 0x3f8000000a157423 */ /* 0x000fe20000000015 */
[----:B------:R-:W-:Y:S02]  /*0660*/  IADD3 R10, PT, PT, R6, 0x7f000000, RZ ;  /* 0x7f000000060a7810 */ /* 0x000fe40007ffe0ff */
[----:B0-----:R-:W-:-:S03]  /*0670*/  LEA R11, R11, -R6, 0x17 ;  /* 0x800000060b0b7211 */ /* 0x001fc600078eb8ff */
[----:B------:R-:W-:Y:S01]  /*0680*/  FMUL R10, R10, R21 ;  /* 0x000000150a0a7220 */ /* 0x000fe20000400000 */
[----:B------:R-:W-:-:S03]  /*0690*/  FSEL R6, RZ, +INF , !P4 ;  /* 0x7f800000ff067808 */ /* 0x000fc60006000000 */
[----:B------:R-:W-:Y:S01]  /*06a0*/  @!P1 FMUL R6, R11, R10 ;  /* 0x0000000a0b069220 */ /* 0x000fe20000400000 */
[----:B------:R-:W-:-:S04]  /*06b0*/  FSETP.NEU.AND P1, PT, |R2|, +INF , PT ;  /* 0x7f8000000200780b */ /* 0x000fc80003f2d200 */
[----:B------:R-:W-:-:S04]  /*06c0*/  @!P3 FSEL R6, R6, 1, P1 ;  /* 0x3f8000000606b808 */ /* 0x000fc80000800000 */
[----:B------:R-:W-:-:S07]  /*06d0*/  MOV R11, R6 ;  /* 0x00000006000b7202 */ /* 0x000fce0000000f00 */
.L_x_42:
[----:B------:R-:W-:Y:S05]  /*06e0*/  BSYNC.RECONVERGENT B0 ;  /* 0x0000000000007941 */ /* 0x000fea0003800200 */
.L_x_41:
[----:B------:R-:W-:-:S05]  /*06f0*/  IMAD.WIDE R2, R3, 0x4, R8 ;  /* 0x0000000403027825 */ /* 0x000fca00078e0208 */
[----:B------:R2:W-:Y:S01]  /*0700*/  STG.E desc[UR6][R2.64], R11 ;  /* 0x0000000b02007986 */ /* 0x0005e2000c101906 */
[----:B------:R-:W-:Y:S05]  /*0710*/  @!P2 BRA `(.L_x_44) ;  /* 0xfffffffc0024a947 */ /* 0x000fea000383ffff */
[----:B------:R-:W-:Y:S05]  /*0720*/  EXIT ;  /* 0x000000000000794d */ /* 0x000fea0003800000 */
.L_x_40:
[----:B0-----:R-:W-:-:S05]  /*0730*/  IMAD.WIDE R8, R17, 0x4, R10 ;  /* 0x0000000411087825 */ /* 0x001fca00078e020a */
[----:B--2---:R-:W2:Y:S01]  /*0740*/  LDG.E R4, desc[UR6][R8.64] ;  /* 0x0000000608047981 */ /* 0x004ea2000c1e1900 */
[-C--:B------:R-:W-:Y:S01]  /*0750*/  MOV R5, R17.reuse ;  /* 0x0000001100057202 */ /* 0x080fe20000000f00 */
[----:B------:R-:W-:Y:S01]  /*0760*/  BSSY.RECONVERGENT B0, `(.L_x_45) ;  /* 0x0000035000007945 */ /* 0x000fe20003800200 */
[----:B------:R-:W-:Y:S02]  /*0770*/  IADD3 R17, PT, PT, R16, R17, RZ ;  /* 0x0000001110117210 */ /* 0x000fe40007ffe0ff */
[----:B------:R-:W-:Y:S02]  /*0780*/  MOV R21, 0x3f800000 ;  /* 0x3f80000000157802 */ /* 0x000fe40000000f00 */
[----:B------:R-:W-:Y:S01]  /*0790*/  ISETP.GE.AND P2, PT, R17, R2, PT ;  /* 0x000000021100720c */ /* 0x000fe20003f46270 */
[C---:B--2---:R-:W-:Y:S01]  /*07a0*/  FMUL R12, R4.reuse, 0.5 ;  /* 0x3f000000040c7820 */ /* 0x044fe20000400000 */
[----:B------:R-:W-:-:S04]  /*07b0*/  FSETP.NEU.AND P1, PT, R4, RZ, PT ;  /* 0x000000ff0400720b */ /* 0x000fc80003f2d000 */
[----:B------:R-:W-:Y:S01]  /*07c0*/  FSETP.EQ.OR P1, PT, R3, 1, !P1 ;  /* 0x3f8000000300780b */ /* 0x000fe20004f22400 */
[----:B------:R-:W0:Y:S02]  /*07d0*/  FRND.TRUNC R12, R12 ;  /* 0x0000000c000c7307 */ /* 0x000e24000020d000 */
[----:B0-----:R-:W-:-:S10]  /*07e0*/  FADD R13, R12, R12 ;  /* 0x0000000c0c0d7221 */ /* 0x001fd40000000000 */
[----:B------:R-:W-:Y:S05]  /*07f0*/  @P1 BRA `(.L_x_46) ;  /* 0x0000000000ac1947 */ /* 0x000fea0003800000 */
[----:B------:R-:W-:-:S04]  /*0800*/  FSETP.NAN.AND P1, PT, |R4|, |R4|, PT ;  /* 0x400000040400720b */ /* 0x000fc80003f28200 */
[----:B------:R-:W-:-:S13]  /*0810*/  FSETP.NAN.OR P1, PT, |R3|, |R3|, P1 ;  /* 0x400000030300720b */ /* 0x000fda0000f28600 */
[----:B------:R-:W-:Y:S05]  /*0820*/  @P1 BRA `(.L_x_47) ;  /* 0x00000000009c1947 */ /* 0x000fea0003800000 */
[----:B------:R-:W-:Y:S01]  /*0830*/  FADD R8, R4, -R13 ;  /* 0x8000000d04087221 */ /* 0x000fe20000000000 */
[----:B------:R-:W-:Y:S06]  /*0840*/  @P0 BRA `(.L_x_48) ;  /* 0x0000000000800947 */ /* 0x000fec0003800000 */
[----:B------:R-:W-:Y:S02]  /*0850*/  FSETP.NEU.AND P1, PT, |R4|, +INF , PT ;  /* 0x7f8000000400780b */ /* 0x000fe40003f2d200 */
[----:B------:R-:W-:-:S13]  /*0860*/  FSETP.EQ.AND P3, PT, R3, -1, PT ;  /* 0xbf8000000300780b */ /* 0x000fda0003f62000 */
[----:B------:R-:W-:Y:S05]  /*0870*/  @!P1 BRA P3, `(.L_x_46) ;  /* 0x00000000008c9947 */ /* 0x000fea0001800000 */
[CC--:B------:R-:W-:Y:S01]  /*0880*/  FMUL R9, R0.reuse, R4.reuse ;  /* 0x0000000400097220 */ /* 0x0c0fe20000400000 */
[----:B------:R-:W-:Y:S01]  /*0890*/  HFMA2 R20, -RZ, RZ, 0.64013671875, -15.109375 ;  /* 0x391fcb8eff147431 */ /* 0x000fe200000001ff */
[----:B------:R-:W-:Y:S02]  /*08a0*/  FRND.FLOOR R23, R4 ;  /* 0x0000000400177307 */ /* 0x000fe40000205000 */
[----:B------:R-:W-:Y:S01]  /*08b0*/  FFMA R18, R0, R4, -R9 ;  /* 0x0000000400127223 */ /* 0x000fe20000000809 */
[----:B------:R-:W-:-:S03]  /*08c0*/  FSETP.GT.AND P3, PT, |R9|, 152, PT ;  /* 0x431800000900780b */ /* 0x000fc60003f64200 */
[----:B------:R-:W-:Y:S02]  /*08d0*/  FFMA R18, R15, R4, R18 ;  /* 0x000000040f127223 */ /* 0x000fe40000000012 */
[----:B------:R-:W0:Y:S08]  /*08e0*/  FRND R12, R9 ;  /* 0x00000009000c7307 */ /* 0x000e300000201000 */
[----:B------:R-:W2:Y:S01]  /*08f0*/  F2I.NTZ R21, R9 ;  /* 0x0000000900157305 */ /* 0x000ea20000203100 */
[----:B0-----:R-:W-:Y:S01]  /*0900*/  FADD R13, R9, -R12 ;  /* 0x8000000c090d7221 */ /* 0x001fe20000000000 */
[----:B------:R-:W-:-:S03]  /*0910*/  FSETP.GT.AND P1, PT, R12, RZ, PT ;  /* 0x000000ff0c00720b */ /* 0x000fc60003f24000 */
[----:B------:R-:W-:Y:S01]  /*0920*/  FADD R13, R13, R18 ;  /* 0x000000120d0d7221 */ /* 0x000fe20000000000 */
[----:B------:R-:W-:Y:S02]  /*0930*/  SEL R12, RZ, 0x83000000, P1 ;  /* 0x83000000ff0c7807 */ /* 0x000fe40000800000 */
[----:B------:R-:W-:Y:S01]  /*0940*/  FSETP.GEU.AND P1, PT, R9, RZ, PT ;  /* 0x000000ff0900720b */ /* 0x000fe20003f2e000 */
[----:B------:R-:W-:Y:S01]  /*0950*/  FFMA R18, R13, R20, 0.0013391353422775864601 ;  /* 0x3aaf85ed0d127423 */ /* 0x000fe20000000014 */
[----:B--2---:R-:W-:Y:S02]  /*0960*/  LEA R21, R21, -R12, 0x17 ;  /* 0x8000000c15157211 */ /* 0x004fe400078eb8ff */
[----:B------:R-:W-:Y:S01]  /*0970*/  FSEL R9, RZ, +INF , !P1 ;  /* 0x7f800000ff097808 */ /* 0x000fe20004800000 */
[----:B------:R-:W-:Y:S01]  /*0980*/  FFMA R18, R13, R18, 0.0096188392490148544312 ;  /* 0x3c1d98560d127423 */ /* 0x000fe20000000012 */
[----:B------:R-:W-:-:S03]  /*0990*/  FSETP.NEU.AND P1, PT, |R8|, 1, PT ;  /* 0x3f8000000800780b */ /* 0x000fc60003f2d200 */
[----:B------:R-:W-:-:S04]  /*09a0*/  FFMA R18, R13, R18, 0.055503588169813156128 ;  /* 0x3d6357bb0d127423 */ /* 0x000fc80000000012 */
[----:B------:R-:W-:-:S04]  /*09b0*/  FFMA R18, R13, R18, 0.24022644758224487305 ;  /* 0x3e75fdec0d127423 */ /* 0x000fc80000000012 */
[----:B------:R-:W-:Y:S01]  /*09c0*/  FFMA R20, R13, R18, 0.69314718246459960938 ;  /* 0x3f3172180d147423 */ /* 0x000fe20000000012 */
[----:B------:R-:W-:-:S03]  /*09d0*/  IADD3 R18, PT, PT, R12, 0x7f000000, RZ ;  /* 0x7f0000000c127810 */ /* 0x000fc60007ffe0ff */
[----:B------:R-:W-:-:S04]  /*09e0*/  FFMA R13, R13, R20, 1 ;  /* 0x3f8000000d0d7423 */ /* 0x000fc80000000014 */
[----:B------:R-:W-:-:S04]  /*09f0*/  FMUL R18, R18, R13 ;  /* 0x0000000d12127220 */ /* 0x000fc80000400000 */
[----:B------:R-:W-:Y:S01]  /*0a00*/  @!P3 FMUL R9, R21, R18 ;  /* 0x000000121509b220 */ /* 0x000fe20000400000 */
[----:B------:R-:W-:-:S04]  /*0a10*/  FSETP.NEU.AND P3, PT, R4, R23, PT ;  /* 0x000000170400720b */ /* 0x000fc80003f6d000 */
[----:B------:R-:W-:-:S04]  /*0a20*/  FSEL R9, R9, -R9, P1 ;  /* 0x8000000909097208 */ /* 0x000fc80000800000 */
[----:B------:R-:W-:Y:S01]  /*0a30*/  FSEL R21, R9, +QNAN , !P3 ;  /* 0x7fffffff09157808 */ /* 0x000fe20005800000 */
[----:B------:R-:W-:Y:S06]  /*0a40*/  BRA `(.L_x_46) ;  /* 0x0000000000187947 */ /* 0x000fec0003800000 */
.L_x_48:
[----:B------:R-:W-:Y:S02]  /*0a50*/  FSETP.NEU.AND P3, PT, |R8|, 1, PT ;  /* 0x3f8000000800780b */ /* 0x000fe40003f6d200 */
[----:B------:R-:W-:-:S04]  /*0a60*/  FSETP.GEU.AND P1, PT, R4, RZ, PT ;  /* 0x000000ff0400720b */ /* 0x000fc80003f2e000 */
[----:B------:R-:W-:-:S07]  /*0a70*/  SEL R21, R19, R14, !P1 ;  /* 0x0000000e13157207 */ /* 0x000fce0004800000 */
[----:B------:R-:W-:Y:S01]  /*0a80*/  @P3 LOP3.LUT R21, R21, 0x7fffffff, RZ, 0xc0, !PT ;  /* 0x7fffffff15153812 */ /* 0x000fe200078ec0ff */
[----:B------:R-:W-:Y:S06]  /*0a90*/  BRA `(.L_x_46) ;  /* 0x0000000000047947 */ /* 0x000fec0003800000 */
.L_x_47:
[----:B------:R-:W-:-:S07]  /*0aa0*/  FADD R21, R4, R3 ;  /* 0x0000000304157221 */ /* 0x000fce0000000000 */
.L_x_46:
[----:B------:R-:W-:Y:S05]  /*0ab0*/  BSYNC.RECONVERGENT B0 ;  /* 0x0000000000007941 */ /* 0x000fea0003800200 */
.L_x_45:
[----:B-1----:R-:W-:-:S05]  /*0ac0*/  IMAD.WIDE R4, R5, 0x4, R6 ;  /* 0x0000000405047825 */ /* 0x002fca00078e0206 */
[----:B------:R2:W-:Y:S01]  /*0ad0*/  STG.E desc[UR6][R4.64], R21 ;  /* 0x0000001504007986 */ /* 0x0005e2000c101906 */
[----:B------:R-:W-:Y:S05]  /*0ae0*/  @!P2 BRA `(.L_x_40) ;  /* 0xfffffffc0010a947 */ /* 0x000fea000383ffff */
[----:B------:R-:W-:Y:S05]  /*0af0*/  EXIT ;  /* 0x000000000000794d */ /* 0x000fea0003800000 */
.L_x_49:
        /* <DEDUP_REMOVED lines=16> */
.L_x_105:


//--------------------- .text._Z10_div_64_01idPdS_ --------------------------
	.section	.text._Z10_div_64_01idPdS_,"ax",@progbits
	.align	128
        .global         _Z10_div_64_01idPdS_
        .type           _Z10_div_64_01idPdS_,@function
        .size           _Z10_div_64_01idPdS_,(.L_x_88 - _Z10_div_64_01idPdS_)
        .other          _Z10_div_64_01idPdS_,@"STO_CUDA_ENTRY STV_DEFAULT"
_Z10_div_64_01idPdS_:
.text._Z10_div_64_01idPdS_:
        /* <DEDUP_REMOVED lines=11> */
[----:B------:R-:W3:Y:S01]  /*00b0*/  LDC.64 R8, c[0x0][0x390] ;  /* 0x0000e400ff087b82 */ /* 0x000ee20000000a00 */
[----:B------:R-:W4:Y:S01]  /*00c0*/  LDCU.64 UR8, c[0x0][0x388] ;  /* 0x00007100ff0877ac */ /* 0x000f220008000a00 */
[----:B------:R-:W0:Y:S06]  /*00d0*/  LDCU UR5, c[0x0][0x380] ;  /* 0x00007000ff0577ac */ /* 0x000e2c0008000800 */
[----:B------:R-:W0:Y:S01]  /*00e0*/  LDC.64 R6, c[0x0][0x398] ;  /* 0x0000e600ff067b82 */ /* 0x000e220000000a00 */
[----:B-1----:R-:W-:-:S07]  /*00f0*/  IMAD R24, R24, UR4, RZ ;  /* 0x0000000418187c24 */ /* 0x002fce000f8e02ff */
.L_x_52:
[----:B---3--:R-:W-:-:S06]  /*0100*/  IMAD.WIDE R12, R25, 0x8, R8 ;  /* 0x00000008190c7825 */ /* 0x008fcc00078e0208 */
[----:B--2---:R-:W2:Y:S01]  /*0110*/  LDG.E.64 R12, desc[UR6][R12.64] ;  /* 0x000000060c0c7981 */ /* 0x004ea2000c1e1b00 */
[----:B-1----:R-:W-:Y:S01]  /*0120*/  IMAD.MOV.U32 R2, RZ, RZ, 0x1 ;  /* 0x00000001ff027424 */ /* 0x002fe200078e00ff */
[----:B0-----:R-:W-:Y:S01]  /*0130*/  FSETP.GEU.AND P2, PT, |R5|, 6.5827683646048100446e-37, PT ;  /* 0x036000000500780b */ /* 0x001fe20003f4e200 */
[--C-:B------:R-:W-:Y:S01]  /*0140*/  IMAD.MOV.U32 R27, RZ, RZ, R25.reuse ;  /* 0x000000ffff1b7224 */ /* 0x100fe200078e0019 */
[----:B------:R-:W-:Y:S01]  /*0150*/  BSSY.RECONVERGENT B0, `(.L_x_50) ;  /* 0x0000013000007945 */ /* 0x000fe20003800200 */
[----:B------:R-:W-:-:S05]  /*0160*/  IMAD.IADD R25, R24, 0x1, R25 ;  /* 0x0000000118197824 */ /* 0x000fca00078e0219 */
[----:B------:R-:W-:Y:S01]  /*0170*/  ISETP.GE.AND P1, PT, R25, UR5, PT ;  /* 0x0000000519007c0c */ /* 0x000fe2000bf26270 */
[----:B--2---:R-:W0:Y:S02]  /*0180*/  MUFU.RCP64H R3, R13 ;  /* 0x0000000d00037308 */ /* 0x004e240000001800 */
[----:B0-----:R-:W-:-:S08]  /*0190*/  DFMA R10, -R12, R2, 1 ;  /* 0x3ff000000c0a742b */ /* 0x001fd00000000102 */
[----:B------:R-:W-:-:S08]  /*01a0*/  DFMA R10, R10, R10, R10 ;  /* 0x0000000a0a0a722b */ /* 0x000fd0000000000a */
[----:B------:R-:W-:-:S08]  /*01b0*/  DFMA R10, R2, R10, R2 ;  /* 0x0000000a020a722b */ /* 0x000fd00000000002 */
[----:B------:R-:W-:-:S08]  /*01c0*/  DFMA R2, -R12, R10, 1 ;  /* 0x3ff000000c02742b */ /* 0x000fd0000000010a */
[----:B------:R-:W-:-:S08]  /*01d0*/  DFMA R2, R10, R2, R10 ;  /* 0x000000020a02722b */ /* 0x000fd0000000000a */
[----:B----4-:R-:W-:-:S08]  /*01e0*/  DMUL R10, R2, UR8 ;  /* 0x00000008020a7c28 */ /* 0x010fd00008000000 */
[----:B------:R-:W-:-:S08]  /*01f0*/  DFMA R14, -R12, R10, UR8 ;  /* 0x000000080c0e7e2b */ /* 0x000fd0000800010a */
[----:B------:R-:W-:-:S10]  /*0200*/  DFMA R2, R2, R14, R10 ;  /* 0x0000000e0202722b */ /* 0x000fd4000000000a */
[----:B------:R-:W-:-:S05]  /*0210*/  FFMA R0, RZ, R13, R3 ;  /* 0x0000000dff007223 */ /* 0x000fca0000000003 */
[----:B------:R-:W-:-:S13]  /*0220*/  FSETP.GT.AND P0, PT, |R0|, 1.469367938527859385e-39, PT ;  /* 0x001000000000780b */ /* 0x000fda0003f04200 */
[----:B------:R-:W-:Y:S05]  /*0230*/  @P0 BRA P2, `(.L_x_51) ;  /* 0x0000000000100947 */ /* 0x000fea0001000000 */
[----:B------:R-:W-:-:S07]  /*0240*/  MOV R4, 0x260 ;  /* 0x0000026000047802 */ /* 0x000fce0000000f00 */
[----:B------:R-:W-:Y:S05]  /*0250*/  CALL.REL.NOINC `($__internal_0_$__cuda_sm20_div_rn_f64_full) ;  /* 0x00000000001c7944 */ /* 0x000fea0003c00000 */
[----:B------:R-:W-:Y:S02]  /*0260*/  IMAD.MOV.U32 R2, RZ, RZ, R0 ;  /* 0x000000ffff027224 */ /* 0x000fe400078e0000 */
[----:B------:R-:W-:-:S07]  /*0270*/  IMAD.MOV.U32 R3, RZ, RZ, R11 ;  /* 0x000000ffff037224 */ /* 0x000fce00078e000b */
.L_x_51:
[----:B------:R-:W-:Y:S05]  /*0280*/  BSYNC.RECONVERGENT B0 ;  /* 0x0000000000007941 */ /* 0x000fea0003800200 */
.L_x_50:
[----:B------:R-:W-:-:S05]  /*0290*/  IMAD.WIDE R10, R27, 0x8, R6 ;  /* 0x000000081b0a7825 */ /* 0x000fca00078e0206 */
[----:B------:R1:W-:Y:S01]  /*02a0*/  STG.E.64 desc[UR6][R10.64], R2 ;  /* 0x000000020a007986 */ /* 0x0003e2000c101b06 */
[----:B------:R-:W-:Y:S05]  /*02b0*/  @!P1 BRA `(.L_x_52) ;  /* 0xfffffffc00909947 */ /* 0x000fea000383ffff */
[----:B------:R-:W-:Y:S05]  /*02c0*/  EXIT ;  /* 0x000000000000794d */ /* 0x000fea0003800000 */
        .weak           $__internal_0_$__cuda_sm20_div_rn_f64_full
        .type           $__internal_0_$__cuda_sm20_div_rn_f64_full,@function
        .size           $__internal_0_$__cuda_sm20_div_rn_f64_full,(.L_x_88 - $__internal_0_$__cuda_sm20_div_rn_f64_full)
$__internal_0_$__cuda_sm20_div_rn_f64_full:
[C---:B------:R-:W-:Y:S01]  /*02d0*/  FSETP.GEU.AND P0, PT, |R13|.reuse, 1.469367938527859385e-39, PT ;  /* 0x001000000d00780b */ /* 0x040fe20003f0e200 */
[----:B------:R-:W0:Y:S01]  /*02e0*/  LDC.64 R14, c[0x0][0x388] ;  /* 0x0000e200ff0e7b82 */ /* 0x000e220000000a00 */
[----:B------:R-:W-:Y:S01]  /*02f0*/  LOP3.LUT R10, R13, 0x800fffff, RZ, 0xc0, !PT ;  /* 0x800fffff0d0a7812 */ /* 0x000fe200078ec0ff */
[----:B------:R-:W-:Y:S02]  /*0300*/  IMAD.MOV.U32 R20, RZ, RZ, 0x1 ;  /* 0x00000001ff147424 */ /* 0x000fe400078e00ff */
[----:B------:R-:W-:Y:S01]  /*0310*/  IMAD.MOV.U32 R0, RZ, RZ, 0x1ca00000 ;  /* 0x1ca00000ff007424 */ /* 0x000fe200078e00ff */
[----:B------:R-:W-:Y:S01]  /*0320*/  LOP3.LUT R11, R10, 0x3ff00000, RZ, 0xfc, !PT ;  /* 0x3ff000000a0b7812 */ /* 0x000fe200078efcff */
[----:B------:R-:W-:-:S06]  /*0330*/  IMAD.MOV.U32 R10, RZ, RZ, R12 ;  /* 0x000000ffff0a7224 */ /* 0x000fcc00078e000c */
[----:B------:R-:W-:-:S06]  /*0340*/  @!P0 DMUL R10, R12, 8.98846567431157953865e+307 ;  /* 0x7fe000000c0a8828 */ /* 0x000fcc0000000000 */
[----:B------:R-:W1:Y:S02]  /*0350*/  MUFU.RCP64H R21, R11 ;  /* 0x0000000b00157308 */ /* 0x000e640000001800 */
[----:B-1----:R-:W-:-:S08]  /*0360*/  DFMA R2, R20, -R10, 1 ;  /* 0x3ff000001402742b */ /* 0x002fd0000000080a */
[----:B------:R-:W-:-:S08]  /*0370*/  DFMA R2, R2, R2, R2 ;  /* 0x000000020202722b */ /* 0x000fd00000000002 */
[----:B------:R-:W-:Y:S01]  /*0380*/  DFMA R20, R20, R2, R20 ;  /* 0x000000021414722b */ /* 0x000fe20000000014 */
[----:B------:R-:W-:Y:S02]  /*0390*/  LOP3.LUT R3, R13, 0x7ff00000, RZ, 0xc0, !PT ;  /* 0x7ff000000d037812 */ /* 0x000fe400078ec0ff */
[----:B0-----:R-:W-:-:S04]  /*03a0*/  LOP3.LUT R2, R15, 0x7ff00000, RZ, 0xc0, !PT ;  /* 0x7ff000000f027812 */ /* 0x001fc800078ec0ff */
[----:B------:R-:W-:Y:S01]  /*03b0*/  ISETP.GE.U32.AND P2, PT, R2, R3, PT ;  /* 0x000000030200720c */ /* 0x000fe20003f46070 */
[C---:B------:R-:W-:Y:S01]  /*03c0*/  DFMA R18, R20.reuse, -R10, 1 ;  /* 0x3ff000001412742b */ /* 0x040fe2000000080a */
[----:B------:R-:W-:Y:S02]  /*03d0*/  IMAD.MOV.U32 R26, RZ, RZ, R2 ;  /* 0x000000ffff1a7224 */ /* 0x000fe400078e0002 */
[----:B------:R-:W-:Y:S02]  /*03e0*/  SEL R16, R0, 0x63400000, !P2 ;  /* 0x6340000000107807 */ /* 0x000fe40005000000 */
[----:B------:R-:W-:Y:S02]  /*03f0*/  FSETP.GEU.AND P2, PT, |R15|, 1.469367938527859385e-39, PT ;  /* 0x001000000f00780b */ /* 0x000fe40003f4e200 */
[----:B------:R-:W-:Y:S01]  /*0400*/  LOP3.LUT R17, R16, 0x800fffff, R15, 0xf8, !PT ;  /* 0x800fffff10117812 */ /* 0x000fe200078ef80f */
[----:B------:R-:W-:Y:S01]  /*0410*/  DFMA R18, R20, R18, R20 ;  /* 0x000000121412722b */ /* 0x000fe20000000014 */
[----:B------:R-:W-:-:S09]  /*0420*/  IMAD.MOV.U32 R16, RZ, RZ, R14 ;  /* 0x000000ffff107224 */ /* 0x000fd200078e000e */
[----:B------:R-:W-:Y:S05]  /*0430*/  @P2 BRA `(.L_x_53) ;  /* 0x0000000000202947 */ /* 0x000fea0003800000 */
[----:B------:R-:W-:-:S04]  /*0440*/  LOP3.LUT R21, R13, 0x7ff00000, RZ, 0xc0, !PT ;  /* 0x7ff000000d157812 */ /* 0x000fc800078ec0ff */
[----:B------:R-:W-:-:S04]  /*0450*/  ISETP.GE.U32.AND P2, PT, R2, R21, PT ;  /* 0x000000150200720c */ /* 0x000fc80003f46070 */
[----:B------:R-:W-:-:S04]  /*0460*/  SEL R20, R0, 0x63400000, !P2 ;  /* 0x6340000000147807 */ /* 0x000fc80005000000 */
[----:B------:R-:W-:-:S04]  /*0470*/  LOP3.LUT R20, R20, 0x80000000, R15, 0xf8, !PT ;  /* 0x8000000014147812 */ /* 0x000fc800078ef80f */
[----:B------:R-:W-:Y:S01]  /*0480*/  LOP3.LUT R21, R20, 0x100000, RZ, 0xfc, !PT ;  /* 0x0010000014157812 */ /* 0x000fe200078efcff */
[----:B------:R-:W-:-:S06]  /*0490*/  IMAD.MOV.U32 R20, RZ, RZ, RZ ;  /* 0x000000ffff147224 */ /* 0x000fcc00078e00ff */
[----:B------:R-:W-:-:S10]  /*04a0*/  DFMA R16, R16, 2, -R20 ;  /* 0x400000001010782b */ /* 0x000fd40000000814 */
[----:B------:R-:W-:-:S07]  /*04b0*/  LOP3.LUT R26, R17, 0x7ff00000, RZ, 0xc0, !PT ;  /* 0x7ff00000111a7812 */ /* 0x000fce00078ec0ff */
.L_x_53:
[----:B------:R-:W-:Y:S01]  /*04c0*/  DMUL R20, R18, R16 ;  /* 0x0000001012147228 */ /* 0x000fe20000000000 */
[----:B------:R-:W-:Y:S07]  /*04d0*/  BSSY.RECONVERGENT B1, `(.L_x_54) ;  /* 0x000003b000017945 */ /* 0x000fee0003800200 */
[----:B------:R-:W-:-:S08]  /*04e0*/  DFMA R22, R20, -R10, R16 ;  /* 0x8000000a1416722b */ /* 0x000fd00000000010 */
[----:B------:R-:W-:Y:S01]  /*04f0*/  DFMA R22, R18, R22, R20 ;  /* 0x000000161216722b */ /* 0x000fe20000000014 */
[----:B------:R-:W-:Y:S01]  /*0500*/  IMAD.MOV.U32 R19, RZ, RZ, R3 ;  /* 0x000000ffff137224 */ /* 0x000fe200078e0003 */
[----:B------:R-:W-:Y:S01]  /*0510*/  @!P0 LOP3.LUT R19, R11, 0x7ff00000, RZ, 0xc0, !PT ;  /* 0x7ff000000b138812 */ /* 0x000fe200078ec0ff */
[----:B------:R-:W-:-:S04]  /*0520*/  VIADD R3, R26, 0xffffffff ;  /* 0xffffffff1a037836 */ /* 0x000fc80000000000 */
[----:B------:R-:W-:Y:S01]  /*0530*/  VIADD R18, R19, 0xffffffff ;  /* 0xffffffff13127836 */ /* 0x000fe20000000000 */
[----:B------:R-:W-:-:S04]  /*0540*/  ISETP.GT.U32.AND P0, PT, R3, 0x7feffffe, PT ;  /* 0x7feffffe0300780c */ /* 0x000fc80003f04070 */
[----:B------:R-:W-:-:S13]  /*0550*/  ISETP.GT.U32.OR P0, PT, R18, 0x7feffffe, P0 ;  /* 0x7feffffe1200780c */ /* 0x000fda0000704470 */
[----:B------:R-:W-:Y:S05]  /*0560*/  @P0 BRA `(.L_x_55) ;  /* 0x00000000006c0947 */ /* 0x000fea0003800000 */
[----:B------:R-:W-:Y:S01]  /*0570*/  LOP3.LUT R15, R13, 0x7ff00000, RZ, 0xc0, !PT ;  /* 0x7ff000000d0f7812 */ /* 0x000fe200078ec0ff */
[----:B------:R-:W-:-:S03]  /*0580*/  IMAD.MOV.U32 R14, RZ, RZ, RZ ;  /* 0x000000ffff0e7224 */ /* 0x000fc600078e00ff */
[CC--:B------:R-:W-:Y:S02]  /*0590*/  VIADDMNMX R3, R2.reuse, -R15.reuse, 0xb9600000, !PT ;  /* 0xb960000002037446 */ /* 0x0c0fe4000780090f */
[----:B------:R-:W-:Y:S02]  /*05a0*/  ISETP.GE.U32.AND P0, PT, R2, R15, PT ;  /* 0x0000000f0200720c */ /* 0x000fe40003f06070 */
[----:B------:R-:W-:Y:S02]  /*05b0*/  VIMNMX R3, PT, PT, R3, 0x46a00000, PT ;  /* 0x46a0000003037848 */ /* 0x000fe40003fe0100 */
[----:B------:R-:W-:-:S05]  /*05c0*/  SEL R0, R0, 0x63400000, !P0 ;  /* 0x6340000000007807 */ /* 0x000fca0004000000 */
[----:B------:R-:W-:-:S04]  /*05d0*/  IMAD.IADD R0, R3, 0x1, -R0 ;  /* 0x0000000103007824 */ /* 0x000fc800078e0a00 */
[----:B------:R-:W-:-:S06]  /*05e0*/  VIADD R15, R0, 0x7fe00000 ;  /* 0x7fe00000000f7836 */ /* 0x000fcc0000000000 */
[----:B------:R-:W-:-:S10]  /*05f0*/  DMUL R2, R22, R14 ;  /* 0x0000000e16027228 */ /* 0x000fd40000000000 */
[----:B------:R-:W-:-:S13]  /*0600*/  FSETP.GTU.AND P0, PT, |R3|, 1.469367938527859385e-39, PT ;  /* 0x001000000300780b */ /* 0x000fda0003f0c200 */
[----:B------:R-:W-:Y:S05]  /*0610*/  @P0 BRA `(.L_x_56) ;  /* 0x0000000000980947 */ /* 0x000fea0003800000 */
[----:B------:R-:W-:Y:S01]  /*0620*/  DFMA R10, R22, -R10, R16 ;  /* 0x8000000a160a722b */ /* 0x000fe20000000010 */
[----:B------:R-:W-:-:S09]  /*0630*/  IMAD.MOV.U32 R14, RZ, RZ, RZ ;  /* 0x000000ffff0e7224 */ /* 0x000fd200078e00ff */
[C---:B------:R-:W-:Y:S02]  /*0640*/  FSETP.NEU.AND P0, PT, R11.reuse, RZ, PT ;  /* 0x000000ff0b00720b */ /* 0x040fe40003f0d000 */
[----:B------:R-:W-:-:S04]  /*0650*/  LOP3.LUT R13, R11, 0x80000000, R13, 0x48, !PT ;  /* 0x800000000b0d7812 */ /* 0x000fc800078e480d */
[----:B------:R-:W-:-:S07]  /*0660*/  LOP3.LUT R15, R13, R15, RZ, 0xfc, !PT ;  /* 0x0000000f0d0f7212 */ /* 0x000fce00078efcff */
[----:B------:R-:W-:Y:S05]  /*0670*/  @!P0 BRA `(.L_x_56) ;  /* 0x0000000000808947 */ /* 0x000fea0003800000 */
[----:B------:R-:W-:Y:S01]  /*0680*/  IMAD.MOV R11, RZ, RZ, -R0 ;  /* 0x000000ffff0b7224 */ /* 0x000fe200078e0a00 */
[----:B------:R-:W-:Y:S01]  /*0690*/  DMUL.RP R14, R22, R14 ;  /* 0x0000000e160e7228 */ /* 0x000fe20000008000 */
[----:B------:R-:W-:-:S06]  /*06a0*/  IMAD.MOV.U32 R10, RZ, RZ, RZ ;  /* 0x000000ffff0a7224 */ /* 0x000fcc00078e00ff */
[----:B------:R-:W-:-:S03]  /*06b0*/  DFMA R10, R2, -R10, R22 ;  /* 0x8000000a020a722b */ /* 0x000fc60000000016 */
[----:B------:R-:W-:-:S03]  /*06c0*/  LOP3.LUT R13, R15, R13, RZ, 0x3c, !PT ;  /* 0x0000000d0f0d7212 */ /* 0x000fc600078e3cff */
[----:B------:R-:W-:-:S04]  /*06d0*/  IADD3 R10, PT, PT, -R0, -0x43300000, RZ ;  /* 0xbcd00000000a7810 */ /* 0x000fc80007ffe1ff */
[----:B------:R-:W-:-:S04]  /*06e0*/  FSETP.NEU.AND P0, PT, |R11|, R10, PT ;  /* 0x0000000a0b00720b */ /* 0x000fc80003f0d200 */
[----:B------:R-:W-:Y:S02]  /*06f0*/  FSEL R2, R14, R2, !P0 ;  /* 0x000000020e027208 */ /* 0x000fe40004000000 */
[----:B------:R-:W-:Y:S01]  /*0700*/  FSEL R3, R13, R3, !P0 ;  /* 0x000000030d037208 */ /* 0x000fe20004000000 */
[----:B------:R-:W-:Y:S06]  /*0710*/  BRA `(.L_x_56) ;  /* 0x0000000000587947 */ /* 0x000fec0003800000 */
.L_x_55:
[----:B------:R-:W0:Y:S02]  /*0720*/  LDC.64 R2, c[0x0][0x388] ;  /* 0x0000e200ff027b82 */ /* 0x000e240000000a00 */
[----:B0-----:R-:W-:-:S14]  /*0730*/  DSETP.NAN.AND P0, PT, R2, R2, PT ;  /* 0x000000020200722a */ /* 0x001fdc0003f08000 */
[----:B------:R-:W-:Y:S05]  /*0740*/  @P0 BRA `(.L_x_57) ;  /* 0x0000000000440947 */ /* 0x000fea0003800000 */
[----:B------:R-:W-:-:S14]  /*0750*/  DSETP.NAN.AND P0, PT, R12, R12, PT ;  /* 0x0000000c0c00722a */ /* 0x000fdc0003f08000 */
[----:B------:R-:W-:Y:S05]  /*0760*/  @P0 BRA `(.L_x_58) ;  /* 0x0000000000300947 */ /* 0x000fea0003800000 */
[----:B------:R-:W-:Y:S01]  /*0770*/  ISETP.NE.AND P0, PT, R26, R19, PT ;  /* 0x000000131a00720c */ /* 0x000fe20003f05270 */
[----:B------:R-:W-:Y:S02]  /*0780*/  IMAD.MOV.U32 R2, RZ, RZ, 0x0 ;  /* 0x00000000ff027424 */ /* 0x000fe400078e00ff */
[----:B------:R-:W-:-:S10]  /*0790*/  IMAD.MOV.U32 R3, RZ, RZ, -0x80000 ;  /* 0xfff80000ff037424 */ /* 0x000fd400078e00ff */
[----:B------:R-:W-:Y:S05]  /*07a0*/  @!P0 BRA `(.L_x_56) ;  /* 0x0000000000348947 */ /* 0x000fea0003800000 */
[----:B------:R-:W-:Y:S02]  /*07b0*/  ISETP.NE.AND P0, PT, R26, 0x7ff00000, PT ;  /* 0x7ff000001a00780c */ /* 0x000fe40003f05270 */
[----:B------:R-:W-:Y:S02]  /*07c0*/  LOP3.LUT R3, R13, 0x80000000, R15, 0x48, !PT ;  /* 0x800000000d037812 */ /* 0x000fe400078e480f */
[----:B------:R-:W-:-:S13]  /*07d0*/  ISETP.EQ.OR P0, PT, R19, RZ, !P0 ;  /* 0x000000ff1300720c */ /* 0x000fda0004702670 */
[----:B------:R-:W-:Y:S01]  /*07e0*/  @P0 LOP3.LUT R0, R3, 0x7ff00000, RZ, 0xfc, !PT ;  /* 0x7ff0000003000812 */ /* 0x000fe200078efcff */
[----:B------:R-:W-:Y:S02]  /*07f0*/  @!P0 IMAD.MOV.U32 R2, RZ, RZ, RZ ;  /* 0x000000ffff028224 */ /* 0x000fe400078e00ff */
[----:B------:R-:W-:Y:S02]  /*0800*/  @P0 IMAD.MOV.U32 R2, RZ, RZ, RZ ;  /* 0x000000ffff020224 */ /* 0x000fe400078e00ff */
[----:B------:R-:W-:Y:S01]  /*0810*/  @P0 IMAD.MOV.U32 R3, RZ, RZ, R0 ;  /* 0x000000ffff030224 */ /* 0x000fe200078e0000 */
[----:B------:R-:W-:Y:S06]  /*0820*/  BRA `(.L_x_56) ;  /* 0x0000000000147947 */ /* 0x000fec0003800000 */
.L_x_58:
[----:B------:R-:W-:Y:S01]  /*0830*/  LOP3.LUT R3, R13, 0x80000, RZ, 0xfc, !PT ;  /* 0x000800000d037812 */ /* 0x000fe200078efcff */
[----:B------:R-:W-:Y:S01]  /*0840*/  IMAD.MOV.U32 R2, RZ, RZ, R12 ;  /* 0x000000ffff027224 */ /* 0x000fe200078e000c */
[----:B------:R-:W-:Y:S06]  /*0850*/  BRA `(.L_x_56) ;  /* 0x0000000000087947 */ /* 0x000fec0003800000 */
.L_x_57:
[----:B------:R-:W-:Y:S01]  /*0860*/  LOP3.LUT R3, R15, 0x80000, RZ, 0xfc, !PT ;  /* 0x000800000f037812 */ /* 0x000fe200078efcff */
[----:B------:R-:W-:-:S07]  /*0870*/  IMAD.MOV.U32 R2, RZ, RZ, R14 ;  /* 0x000000ffff027224 */ /* 0x000fce00078e000e */
.L_x_56:
[----:B------:R-:W-:Y:S05]  /*0880*/  BSYNC.RECONVERGENT B1 ;  /* 0x0000000000017941 */ /* 0x000fea0003800200 */
.L_x_54:
[----:B------:R-:W-:Y:S02]  /*0890*/  IMAD.MOV.U32 R0, RZ, RZ, R2 ;  /* 0x000000ffff007224 */ /* 0x000fe400078e0002 */
[----:B------:R-:W-:Y:S02]  /*08a0*/  IMAD.MOV.U32 R11, RZ, RZ, R3 ;  /* 0x000000ffff0b7224 */ /* 0x000fe400078e0003 */
[----:B------:R-:W-:Y:S02]  /*08b0*/  IMAD.MOV.U32 R2, RZ, RZ, R4 ;  /* 0x000000ffff027224 */ /* 0x000fe400078e0004 */
[----:B------:R-:W-:-:S04]  /*08c0*/  IMAD.MOV.U32 R3, RZ, RZ, 0x0 ;  /* 0x00000000ff037424 */ /* 0x000fc800078e00ff */
[----:B------:R-:W-:Y:S05]  /*08d0*/  RET.REL.NODEC R2 `(_Z10_div_64_01idPdS_) ;  /* 0xfffffff402c87950 */ /* 0x000fea0003c3ffff */
.L_x_59:
        /* <DEDUP_REMOVED lines=10> */
.L_x_88:


//--------------------- .text._Z10_div_32_01ifPfS_ --------------------------
	.section	.text._Z10_div_32_01ifPfS_,"ax",@progbits
	.align	128
        .global         _Z10_div_32_01ifPfS_
        .type           _Z10_div_32_01ifPfS_,@function
        .size           _Z10_div_32_01ifPfS_,(.L_x_89 - _Z10_div_32_01ifPfS_)
        .other          _Z10_div_32_01ifPfS_,@"STO_CUDA_ENTRY STV_DEFAULT"
_Z10_div_32_01ifPfS_:
.text._Z10_div_32_01ifPfS_:
        /* <DEDUP_REMOVED lines=14> */
.L_x_62:
[----:B0-----:R-:W-:-:S05]  /*00e0*/  IMAD.WIDE R12, R9, 0x4, R4 ;  /* 0x00000004090c7825 */ /* 0x001fca00078e0204 */
[----:B--2---:R-:W2:Y:S01]  /*00f0*/  LDG.E R15, desc[UR6][R12.64] ;  /* 0x000000060c0f7981 */ /* 0x004ea2000c1e1900 */
[----:B-1--4-:R-:W-:Y:S01]  /*0100*/  IMAD.U32 R10, RZ, RZ, UR9 ;  /* 0x00000009ff0a7e24 */ /* 0x012fe2000f8e00ff */
[----:B------:R-:W-:Y:S01]  /*0110*/  BSSY.RECONVERGENT B0, `(.L_x_60) ;  /* 0x000000f000007945 */ /* 0x000fe20003800200 */
[--C-:B------:R-:W-:Y:S02]  /*0120*/  IMAD.MOV.U32 R11, RZ, RZ, R9.reuse ;  /* 0x000000ffff0b7224 */ /* 0x100fe400078e0009 */
[----:B------:R-:W-:-:S05]  /*0130*/  IMAD.IADD R9, R2, 0x1, R9 ;  /* 0x0000000102097824 */ /* 0x000fca00078e0209 */
[----:B------:R-:W-:Y:S01]  /*0140*/  ISETP.GE.AND P2, PT, R9, UR8, PT ;  /* 0x0000000809007c0c */ /* 0x000fe2000bf46270 */
[----:B--2---:R-:W0:Y:S08]  /*0150*/  MUFU.RCP R0, R15 ;  /* 0x0000000f00007308 */ /* 0x004e300000001000 */
[----:B------:R-:W1:Y:S01]  /*0160*/  FCHK P0, R10, R15 ;  /* 0x0000000f0a007302 */ /* 0x000e620000000000 */
[----:B0-----:R-:W-:-:S04]  /*0170*/  FFMA R3, -R15, R0, 1 ;  /* 0x3f8000000f037423 */ /* 0x001fc80000000100 */
[----:B------:R-:W-:-:S04]  /*0180*/  FFMA R0, R0, R3, R0 ;  /* 0x0000000300007223 */ /* 0x000fc80000000000 */
[----:B------:R-:W-:-:S04]  /*0190*/  FFMA R3, R0, UR9, RZ ;  /* 0x0000000900037c23 */ /* 0x000fc800080000ff */
[----:B------:R-:W-:-:S04]  /*01a0*/  FFMA R8, -R15, R3, UR9 ;  /* 0x000000090f087e23 */ /* 0x000fc80008000103 */
[----:B------:R-:W-:Y:S01]  /*01b0*/  FFMA R3, R0, R8, R3 ;  /* 0x0000000800037223 */ /* 0x000fe20000000003 */
[----:B-1----:R-:W-:Y:S06]  /*01c0*/  @!P0 BRA `(.L_x_61) ;  /* 0x00000000000c8947 */ /* 0x002fec0003800000 */
[----:B------:R-:W-:-:S07]  /*01d0*/  MOV R8, 0x1f0 ;  /* 0x000001f000087802 */ /* 0x000fce0000000f00 */
[----:B---3--:R-:W-:Y:S05]  /*01e0*/  CALL.REL.NOINC `($__internal_1_$__cuda_sm3x_div_rn_noftz_f32_slowpath) ;  /* 0x0000000000187944 */ /* 0x008fea0003c00000 */
[----:B------:R-:W-:-:S07]  /*01f0*/  IMAD.MOV.U32 R3, RZ, RZ, R0 ;  /* 0x000000ffff037224 */ /* 0x000fce00078e0000 */
.L_x_61:
[----:B------:R-:W-:Y:S05]  /*0200*/  BSYNC.RECONVERGENT B0 ;  /* 0x0000000000007941 */ /* 0x000fea0003800200 */
.L_x_60:
[----:B---3--:R-:W-:-:S05]  /*0210*/  IMAD.WIDE R10, R11, 0x4, R6 ;  /* 0x000000040b0a7825 */ /* 0x008fca00078e0206 */
[----:B------:R1:W-:Y:S01]  /*0220*/  STG.E desc[UR6][R10.64], R3 ;  /* 0x000000030a007986 */ /* 0x0003e2000c101906 */
[----:B------:R-:W-:Y:S05]  /*0230*/  @!P2 BRA `(.L_x_62) ;  /* 0xfffffffc00a8a947 */ /* 0x000fea000383ffff */
[----:B------:R-:W-:Y:S05]  /*0240*/  EXIT ;  /* 0x000000000000794d */ /* 0x000fea0003800000 */
        .weak           $__internal_1_$__cuda_sm3x_div_rn_noftz_f32_slowpath
        .type           $__internal_1_$__cuda_sm3x_div_rn_noftz_f32_slowpath,@function
        .size           $__internal_1_$__cuda_sm3x_div_rn_noftz_f32_slowpath,(.L_x_89 - $__internal_1_$__cuda_sm3x_div_rn_noftz_f32_slowpath)
$__internal_1_$__cuda_sm3x_div_rn_noftz_f32_slowpath:
[----:B------:R-:W0:Y:S01]  /*0250*/  LDC R3, c[0x0][0x384] ;  /* 0x0000e100ff037b82 */ /* 0x000e220000000800 */
[----:B------:R-:W-:Y:S01]  /*0260*/  SHF.R.U32.HI R12, RZ, 0x17, R15 ;  /* 0x00000017ff0c7819 */ /* 0x000fe2000001160f */
[----:B------:R-:W1:Y:S01]  /*0270*/  LDCU UR4, c[0x0][0x384] ;  /* 0x00007080ff0477ac */ /* 0x000e620008000800 */
[----:B------:R-:W-:Y:S02]  /*0280*/  BSSY.RECONVERGENT B1, `(.L_x_63) ;  /* 0x0000064000017945 */ /* 0x000fe40003800200 */
[----:B------:R-:W-:-:S05]  /*0290*/  LOP3.LUT R12, R12, 0xff, RZ, 0xc0, !PT ;  /* 0x000000ff0c0c7812 */ /* 0x000fca00078ec0ff */
[----:B------:R-:W-:-:S05]  /*02a0*/  VIADD R17, R12, 0xffffffff ;  /* 0xffffffff0c117836 */ /* 0x000fca0000000000 */
[----:B------:R-:W-:Y:S01]  /*02b0*/  ISETP.GT.U32.AND P0, PT, R17, 0xfd, PT ;  /* 0x000000fd1100780c */ /* 0x000fe20003f04070 */
[----:B-1----:R-:W-:Y:S01]  /*02c0*/  IMAD.U32 R14, RZ, RZ, UR4 ;  /* 0x00000004ff0e7e24 */ /* 0x002fe2000f8e00ff */
[----:B0-----:R-:W-:-:S04]  /*02d0*/  SHF.R.U32.HI R0, RZ, 0x17, R3 ;  /* 0x00000017ff007819 */ /* 0x001fc80000011603 */
[----:B------:R-:W-:-:S05]  /*02e0*/  LOP3.LUT R13, R0, 0xff, RZ, 0xc0, !PT ;  /* 0x000000ff000d7812 */ /* 0x000fca00078ec0ff */
[----:B------:R-:W-:-:S05]  /*02f0*/  VIADD R16, R13, 0xffffffff ;  /* 0xffffffff0d107836 */ /* 0x000fca0000000000 */
[----:B------:R-:W-:-:S13]  /*0300*/  ISETP.GT.U32.OR P0, PT, R16, 0xfd, P0 ;  /* 0x000000fd1000780c */ /* 0x000fda0000704470 */
[----:B------:R-:W-:Y:S01]  /*0310*/  @!P0 IMAD.MOV.U32 R10, RZ, RZ, RZ ;  /* 0x000000ffff0a8224 */ /* 0x000fe200078e00ff */
[----:B------:R-:W-:Y:S06]  /*0320*/  @!P0 BRA `(.L_x_64) ;  /* 0x0000000000608947 */ /* 0x000fec0003800000 */
[----:B------:R-:W-:Y:S01]  /*0330*/  FSETP.GTU.FTZ.AND P0, PT, |R3|, +INF , PT ;  /* 0x7f8000000300780b */ /* 0x000fe20003f1c200 */
[----:B------:R-:W-:Y:S01]  /*0340*/  IMAD.MOV.U32 R0, RZ, RZ, R15 ;  /* 0x000000ffff007224 */ /* 0x000fe200078e000f */
[----:B------:R-:W-:-:S04]  /*0350*/  FSETP.GTU.FTZ.AND P1, PT, |R15|, +INF , PT ;  /* 0x7f8000000f00780b */ /* 0x000fc80003f3c200 */
[----:B------:R-:W-:-:S13]  /*0360*/  PLOP3.LUT P0, PT, P0, P1, PT, 0xf8, 0x8f ;  /* 0x00000000008f781c */ /* 0x000fda0000703f70 */
[----:B------:R-:W-:Y:S05]  /*0370*/  @P0 BRA `(.L_x_65) ;  /* 0x00000004004c0947 */ /* 0x000fea0003800000 */
[----:B------:R-:W-:-:S13]  /*0380*/  LOP3.LUT P0, RZ, R15, 0x7fffffff, R14, 0xc8, !PT ;  /* 0x7fffffff0fff7812 */ /* 0x000fda000780c80e */
[----:B------:R-:W-:Y:S05]  /*0390*/  @!P0 BRA `(.L_x_66) ;  /* 0x00000004003c8947 */ /* 0x000fea0003800000 */
[C---:B------:R-:W-:Y:S02]  /*03a0*/  FSETP.NEU.FTZ.AND P3, PT, |R3|.reuse, +INF , PT ;  /* 0x7f8000000300780b */ /* 0x040fe40003f7d200 */
[----:B------:R-:W-:Y:S02]  /*03b0*/  FSETP.NEU.FTZ.AND P1, PT, |R0|, +INF , PT ;  /* 0x7f8000000000780b */ /* 0x000fe40003f3d200 */
[----:B------:R-:W-:-:S11]  /*03c0*/  FSETP.NEU.FTZ.AND P0, PT, |R3|, +INF , PT ;  /* 0x7f8000000300780b */ /* 0x000fd60003f1d200 */
[----:B------:R-:W-:Y:S05]  /*03d0*/  @!P1 BRA !P3, `(.L_x_66) ;  /* 0x00000004002c9947 */ /* 0x000fea0005800000 */
[----:B------:R-:W-:-:S04]  /*03e0*/  LOP3.LUT P3, RZ, R14, 0x7fffffff, RZ, 0xc0, !PT ;  /* 0x7fffffff0eff7812 */ /* 0x000fc8000786c0ff */
[----:B------:R-:W-:-:S13]  /*03f0*/  PLOP3.LUT P1, PT, P1, P3, PT, 0x2f, 0xf2 ;  /* 0x0000000000f2781c */ /* 0x000fda0000f26577 */
[----:B------:R-:W-:Y:S05]  /*0400*/  @P1 BRA `(.L_x_67) ;  /* 0x0000000400181947 */ /* 0x000fea0003800000 */
[----:B------:R-:W-:-:S04]  /*0410*/  LOP3.LUT P1, RZ, R15, 0x7fffffff, RZ, 0xc0, !PT ;  /* 0x7fffffff0fff7812 */ /* 0x000fc8000782c0ff */
[----:B------:R-:W-:-:S13]  /*0420*/  PLOP3.LUT P0, PT, P0, P1, PT, 0x2f, 0xf2 ;  /* 0x0000000000f2781c */ /* 0x000fda0000702577 */
[----:B------:R-:W-:Y:S05]  /*0430*/  @P0 BRA `(.L_x_68) ;  /* 0x0000000400000947 */ /* 0x000fea0003800000 */
[----:B------:R-:W-:Y:S02]  /*0440*/  ISETP.GE.AND P0, PT, R16, RZ, PT ;  /* 0x000000ff1000720c */ /* 0x000fe40003f06270 */
[----:B------:R-:W-:-:S11]  /*0450*/  ISETP.GE.AND P1, PT, R17, RZ, PT ;  /* 0x000000ff1100720c */ /* 0x000fd60003f26270 */
[----:B------:R-:W-:Y:S02]  /*0460*/  @P0 IMAD.MOV.U32 R10, RZ, RZ, RZ ;  /* 0x000000ffff0a0224 */ /* 0x000fe400078e00ff */
[----:B------:R-:W-:Y:S01]  /*0470*/  @!P0 FFMA R14, R3, 1.84467440737095516160e+19, RZ ;  /* 0x5f800000030e8823 */ /* 0x000fe200000000ff */
[----:B------:R-:W-:Y:S02]  /*0480*/  @!P0 IMAD.MOV.U32 R10, RZ, RZ, -0x40 ;  /* 0xffffffc0ff0a8424 */ /* 0x000fe400078e00ff */
[----:B------:R-:W-:Y:S02]  /*0490*/  @!P1 FFMA R15, R0, 1.84467440737095516160e+19, RZ ;  /* 0x5f800000000f9823 */ /* 0x000fe400000000ff */
[----:B------:R-:W-:-:S07]  /*04a0*/  @!P1 VIADD R10, R10, 0x40 ;  /* 0x000000400a0a9836 */ /* 0x000fce0000000000 */
.L_x_64:
[----:B------:R-:W-:Y:S01]  /*04b0*/  LEA R0, R12, 0xc0800000, 0x17 ;  /* 0xc08000000c007811 */ /* 0x000fe200078eb8ff */
[----:B------:R-:W-:Y:S01]  /*04c0*/  VIADD R13, R13, 0xffffff81 ;  /* 0xffffff810d0d7836 */ /* 0x000fe20000000000 */
[----:B------:R-:W-:Y:S03]  /*04d0*/  BSSY.RECONVERGENT B2, `(.L_x_69) ;  /* 0x0000035000027945 */ /* 0x000fe60003800200 */
[----:B------:R-:W-:Y:S02]  /*04e0*/  IMAD.IADD R15, R15, 0x1, -R0 ;  /* 0x000000010f0f7824 */ /* 0x000fe400078e0a00 */
[C---:B------:R-:W-:Y:S01]  /*04f0*/  IMAD R0, R13.reuse, -0x800000, R14 ;  /* 0xff8000000d007824 */ /* 0x040fe200078e020e */
[----:B------:R-:W-:Y:S01]  /*0500*/  IADD3 R13, PT, PT, R13, 0x7f, -R12 ;  /* 0x0000007f0d0d7810 */ /* 0x000fe20007ffe80c */
[----:B------:R-:W0:Y:S01]  /*0510*/  MUFU.RCP R3, R15 ;  /* 0x0000000f00037308 */ /* 0x000e220000001000 */
[----:B------:R-:W-:-:S03]  /*0520*/  FADD.FTZ R17, -R15, -RZ ;  /* 0x800000ff0f117221 */ /* 0x000fc60000010100 */
[----:B------:R-:W-:Y:S02]  /*0530*/  IMAD.IADD R13, R13, 0x1, R10 ;  /* 0x000000010d0d7824 */ /* 0x000fe400078e020a */
[----:B0-----:R-:W-:-:S04]  /*0540*/  FFMA R16, R3, R17, 1 ;  /* 0x3f80000003107423 */ /* 0x001fc80000000011 */
[----:B------:R-:W-:-:S04]  /*0550*/  FFMA R16, R3, R16, R3 ;  /* 0x0000001003107223 */ /* 0x000fc80000000003 */
[----:B------:R-:W-:-:S04]  /*0560*/  FFMA R3, R0, R16, RZ ;  /* 0x0000001000037223 */ /* 0x000fc800000000ff */
[----:B------:R-:W-:-:S04]  /*0570*/  FFMA R14, R17, R3, R0 ;  /* 0x00000003110e7223 */ /* 0x000fc80000000000 */
[----:B------:R-:W-:-:S04]  /*0580*/  FFMA R19, R16, R14, R3 ;  /* 0x0000000e10137223 */ /* 0x000fc80000000003 */
[----:B------:R-:W-:-:S04]  /*0590*/  FFMA R14, R17, R19, R0 ;  /* 0x00000013110e7223 */ /* 0x000fc80000000000 */
[----:B------:R-:W-:-:S05]  /*05a0*/  FFMA R0, R16, R14, R19 ;  /* 0x0000000e10007223 */ /* 0x000fca0000000013 */
[----:B------:R-:W-:-:S04]  /*05b0*/  SHF.R.U32.HI R3, RZ, 0x17, R0 ;  /* 0x00000017ff037819 */ /* 0x000fc80000011600 */
[----:B------:R-:W-:-:S05]  /*05c0*/  LOP3.LUT R3, R3, 0xff, RZ, 0xc0, !PT ;  /* 0x000000ff03037812 */ /* 0x000fca00078ec0ff */
[----:B------:R-:W-:-:S04]  /*05d0*/  IMAD.IADD R15, R3, 0x1, R13 ;  /* 0x00000001030f7824 */ /* 0x000fc800078e020d */
[----:B------:R-:W-:-:S05]  /*05e0*/  VIADD R3, R15, 0xffffffff ;  /* 0xffffffff0f037836 */ /* 0x000fca0000000000 */
[----:B------:R-:W-:-:S13]  /*05f0*/  ISETP.GE.U32.AND P0, PT, R3, 0xfe, PT ;  /* 0x000000fe0300780c */ /* 0x000fda0003f06070 */
[----:B------:R-:W-:Y:S05]  /*0600*/  @!P0 BRA `(.L_x_70) ;  /* 0x0000000000808947 */ /* 0x000fea0003800000 */
[----:B------:R-:W-:-:S13]  /*0610*/  ISETP.GT.AND P0, PT, R15, 0xfe, PT ;  /* 0x000000fe0f00780c */ /* 0x000fda0003f04270 */
[----:B------:R-:W-:Y:S05]  /*0620*/  @P0 BRA `(.L_x_71) ;  /* 0x00000000006c0947 */ /* 0x000fea0003800000 */
[----:B------:R-:W-:-:S13]  /*0630*/  ISETP.GE.AND P0, PT, R15, 0x1, PT ;  /* 0x000000010f00780c */ /* 0x000fda0003f06270 */
[----:B------:R-:W-:Y:S05]  /*0640*/  @P0 BRA `(.L_x_72) ;  /* 0x0000000000740947 */ /* 0x000fea0003800000 */
[----:B------:R-:W-:Y:S02]  /*0650*/  ISETP.GE.AND P0, PT, R15, -0x18, PT ;  /* 0xffffffe80f00780c */ /* 0x000fe40003f06270 */
[----:B------:R-:W-:-:S11]  /*0660*/  LOP3.LUT R0, R0, 0x80000000, RZ, 0xc0, !PT ;  /* 0x8000000000007812 */ /* 0x000fd600078ec0ff */
[----:B------:R-:W-:Y:S05]  /*0670*/  @!P0 BRA `(.L_x_72) ;  /* 0x0000000000688947 */ /* 0x000fea0003800000 */
[CCC-:B------:R-:W-:Y:S01]  /*0680*/  FFMA.RZ R3, R16.reuse, R14.reuse, R19.reuse ;  /* 0x0000000e10037223 */ /* 0x1c0fe2000000c013 */
[C---:B------:R-:W-:Y:S02]  /*0690*/  VIADD R13, R15.reuse, 0x20 ;  /* 0x000000200f0d7836 */ /* 0x040fe40000000000 */
[CCC-:B------:R-:W-:Y:S01]  /*06a0*/  FFMA.RM R10, R16.reuse, R14.reuse, R19.reuse ;  /* 0x0000000e100a7223 */ /* 0x1c0fe20000004013 */
[----:B------:R-:W-:Y:S02]  /*06b0*/  ISETP.NE.AND P3, PT, R15, RZ, PT ;  /* 0x000000ff0f00720c */ /* 0x000fe40003f65270 */
[----:B------:R-:W-:Y:S01]  /*06c0*/  LOP3.LUT R12, R3, 0x7fffff, RZ, 0xc0, !PT ;  /* 0x007fffff030c7812 */ /* 0x000fe200078ec0ff */
[----:B------:R-:W-:Y:S01]  /*06d0*/  FFMA.RP R3, R16, R14, R19 ;  /* 0x0000000e10037223 */ /* 0x000fe20000008013 */
[----:B------:R-:W-:Y:S01]  /*06e0*/  IMAD.MOV R14, RZ, RZ, -R15 ;  /* 0x000000ffff0e7224 */ /* 0x000fe200078e0a0f */
[----:B------:R-:W-:Y:S02]  /*06f0*/  ISETP.NE.AND P1, PT, R15, RZ, PT ;  /* 0x000000ff0f00720c */ /* 0x000fe40003f25270 */
[----:B------:R-:W-:-:S02]  /*0700*/  LOP3.LUT R12, R12, 0x800000, RZ, 0xfc, !PT ;  /* 0x008000000c0c7812 */ /* 0x000fc400078efcff */
[----:B------:R-:W-:Y:S02]  /*0710*/  FSETP.NEU.FTZ.AND P0, PT, R3, R10, PT ;  /* 0x0000000a0300720b */ /* 0x000fe40003f1d000 */
[----:B------:R-:W-:Y:S02]  /*0720*/  SHF.L.U32 R13, R12, R13, RZ ;  /* 0x0000000d0c0d7219 */ /* 0x000fe400000006ff */
[----:B------:R-:W-:Y:S02]  /*0730*/  SEL R3, R14, RZ, P3 ;  /* 0x000000ff0e037207 */ /* 0x000fe40001800000 */
[----:B------:R-:W-:Y:S02]  /*0740*/  ISETP.NE.AND P1, PT, R13, RZ, P1 ;  /* 0x000000ff0d00720c */ /* 0x000fe40000f25270 */
[----:B------:R-:W-:Y:S02]  /*0750*/  SHF.R.U32.HI R3, RZ, R3, R12 ;  /* 0x00000003ff037219 */ /* 0x000fe4000001160c */
[----:B------:R-:W-:-:S02]  /*0760*/  PLOP3.LUT P0, PT, P0, P1, PT, 0xf8, 0x8f ;  /* 0x00000000008f781c */ /* 0x000fc40000703f70 */
[----:B------:R-:W-:Y:S02]  /*0770*/  SHF.R.U32.HI R13, RZ, 0x1, R3 ;  /* 0x00000001ff0d7819 */ /* 0x000fe40000011603 */
[----:B------:R-:W-:-:S04]  /*0780*/  SEL R10, RZ, 0x1, !P0 ;  /* 0x00000001ff0a7807 */ /* 0x000fc80004000000 */
[----:B------:R-:W-:-:S04]  /*0790*/  LOP3.LUT R10, R10, 0x1, R13, 0xf8, !PT ;  /* 0x000000010a0a7812 */ /* 0x000fc800078ef80d */
[----:B------:R-:W-:-:S05]  /*07a0*/  LOP3.LUT R10, R10, R3, RZ, 0xc0, !PT ;  /* 0x000000030a0a7212 */ /* 0x000fca00078ec0ff */
[----:B------:R-:W-:-:S05]  /*07b0*/  IMAD.IADD R13, R13, 0x1, R10 ;  /* 0x000000010d0d7824 */ /* 0x000fca00078e020a */
[----:B------:R-:W-:Y:S01]  /*07c0*/  LOP3.LUT R0, R13, R0, RZ, 0xfc, !PT ;  /* 0x000000000d007212 */ /* 0x000fe200078efcff */
[----:B------:R-:W-:Y:S06]  /*07d0*/  BRA `(.L_x_72) ;  /* 0x0000000000107947 */ /* 0x000fec0003800000 */
.L_x_71:
[----:B------:R-:W-:-:S04]  /*07e0*/  LOP3.LUT R0, R0, 0x80000000, RZ, 0xc0, !PT ;  /* 0x8000000000007812 */ /* 0x000fc800078ec0ff */
[----:B------:R-:W-:Y:S01]  /*07f0*/  LOP3.LUT R0, R0, 0x7f800000, RZ, 0xfc, !PT ;  /* 0x7f80000000007812 */ /* 0x000fe200078efcff */
[----:B------:R-:W-:Y:S06]  /*0800*/  BRA `(.L_x_72) ;  /* 0x0000000000047947 */ /* 0x000fec0003800000 */
.L_x_70:
[----:B------:R-:W-:-:S07]  /*0810*/  IMAD R0, R13, 0x800000, R0 ;  /* 0x008000000d007824 */ /* 0x000fce00078e0200 */
.L_x_72:
[----:B------:R-:W-:Y:S05]  /*0820*/  BSYNC.RECONVERGENT B2 ;  /* 0x0000000000027941 */ /* 0x000fea0003800200 */
.L_x_69:
[----:B------:R-:W-:Y:S05]  /*0830*/  BRA `(.L_x_73) ;  /* 0x0000000000207947 */ /* 0x000fea0003800000 */
.L_x_68:
[----:B------:R-:W-:-:S04]  /*0840*/  LOP3.LUT R0, R15, 0x80000000, R14, 0x48, !PT ;  /* 0x800000000f007812 */ /* 0x000fc800078e480e */
[----:B------:R-:W-:Y:S01]  /*0850*/  LOP3.LUT R0, R0, 0x7f800000, RZ, 0xfc, !PT ;  /* 0x7f80000000007812 */ /* 0x000fe200078efcff */
[----:B------:R-:W-:Y:S06]  /*0860*/  BRA `(.L_x_73) ;  /* 0x0000000000147947 */ /* 0x000fec0003800000 */
.L_x_67:
[----:B------:R-:W-:Y:S01]  /*0870*/  LOP3.LUT R0, R15, 0x80000000, R14, 0x48, !PT ;  /* 0x800000000f007812 */ /* 0x000fe200078e480e */
[----:B------:R-:W-:Y:S06]  /*0880*/  BRA `(.L_x_73) ;  /* 0x00000000000c7947 */ /* 0x000fec0003800000 */
.L_x_66:
[----:B------:R-:W0:Y:S01]  /*0890*/  MUFU.RSQ R0, -QNAN ;  /* 0xffc0000000007908 */ /* 0x000e220000001400 */
[----:B------:R-:W-:Y:S05]  /*08a0*/  BRA `(.L_x_73) ;  /* 0x0000000000047947 */ /* 0x000fea0003800000 */
.L_x_65:
[----:B------:R-:W-:-:S07]  /*08b0*/  FADD.FTZ R0, R0, R3 ;  /* 0x0000000300007221 */ /* 0x000fce0000010000 */
.L_x_73:
[----:B------:R-:W-:Y:S05]  /*08c0*/  BSYNC.RECONVERGENT B1 ;  /* 0x0000000000017941 */ /* 0x000fea0003800200 */
.L_x_63:
[----:B------:R-:W-:Y:S02]  /*08d0*/  IMAD.MOV.U32 R12, RZ, RZ, R8 ;  /* 0x000000ffff0c7224 */ /* 0x000fe400078e0008 */
[----:B------:R-:W-:-:S04]  /*08e0*/  IMAD.MOV.U32 R13, RZ, RZ, 0x0 ;  /* 0x00000000ff0d7424 */ /* 0x000fc800078e00ff */
[----:B0-----:R-:W-:Y:S05]  /*08f0*/  RET.REL.NODEC R12 `(_Z10_div_32_01ifPfS_) ;  /* 0xfffffff40cc07950 */ /* 0x001fea0003c3ffff */
.L_x_74:
        /* <DEDUP_REMOVED lines=16> */
.L_x_89:


//--------------------- .text._Z10_mul_64_01idPdS_ --------------------------
	.section	.text._Z10_mul_64_01idPdS_,"ax",@progbits
	.align	128
        .global         _Z10_mul_64_01idPdS_
        .type           _Z10_mul_64_01idPdS_,@function
        .size           _Z10_mul_64_01idPdS_,(.L_x_108 - _Z10_mul_64_01idPdS_)
        .other          _Z10_mul_64_01idPdS_,@"STO_CUDA_ENTRY STV_DEFAULT"
_Z10_mul_64_01idPdS_:
.text._Z10_mul_64_01idPdS_:
        /* <DEDUP_REMOVED lines=14> */
.L_x_75:
[----:B0-----:R-:W-:-:S06]  /*00e0*/  IMAD.WIDE R2, R0, 0x8, R8 ;  /* 0x0000000800027825 */ /* 0x001fcc00078e0208 */
[----:B--2---:R-:W4:Y:S01]  /*00f0*/  LDG.E.64 R2, desc[UR6][R2.64] ;  /* 0x0000000602027981 */ /* 0x004f22000c1e1b00 */
[----:B-1-3--:R-:W-:Y:S01]  /*0100*/  IMAD.WIDE R6, R0, 0x8, R10 ;  /* 0x0000000800067825 */ /* 0x00afe200078e020a */
[----:B------:R-:W-:-:S04]  /*0110*/  IADD3 R0, PT, PT, R13, R0, RZ ;  /* 0x000000000d007210 */ /* 0x000fc80007ffe0ff */
[----:B------:R-:W-:Y:S01]  /*0120*/  ISETP.GE.AND P0, PT, R0, UR5, PT ;  /* 0x0000000500007c0c */ /* 0x000fe2000bf06270 */
[----:B----4-:R-:W-:-:S07]  /*0130*/  DMUL R4, R2, UR8 ;  /* 0x0000000802047c28 */ /* 0x010fce0008000000 */
[----:B------:R1:W-:Y:S05]  /*0140*/  STG.E.64 desc[UR6][R6.64], R4 ;  /* 0x0000000406007986 */ /* 0x0003ea000c101b06 */
[----:B------:R-:W-:Y:S05]  /*0150*/  @!P0 BRA `(.L_x_75) ;  /* 0xfffffffc00e08947 */ /* 0x000fea000383ffff */
[----:B------:R-:W-:Y:S05]  /*0160*/  EXIT ;  /* 0x000000000000794d */ /* 0x000fea0003800000 */
.L_x_76:
        /* <DEDUP_REMOVED lines=9> */
.L_x_108:


//--------------------- .text._Z10_mul_32_01ifPfS_ --------------------------
	.section	.text._Z10_mul_32_01ifPfS_,"ax",@progbits
	.align	128
        .global         _Z10_mul_32_01ifPfS_
        .type           _Z10_mul_32_01ifPfS_,@function
        .size           _Z10_mul_32_01ifPfS_,(.L_x_109 - _Z10_mul_32_01ifPfS_)
        .other          _Z10_mul_32_01ifPfS_,@"STO_CUDA_ENTRY STV_DEFAULT"
_Z10_mul_32_01ifPfS_:
.text._Z10_mul_32_01ifPfS_:
        /* <DEDUP_REMOVED lines=14> */
.L_x_77:
[----:B0-----:R-:W-:-:S06]  /*00e0*/  IMAD.WIDE R2, R0, 0x4, R6 ;  /* 0x0000000400027825 */ /* 0x001fcc00078e0206 */
[----:B--2---:R-:W4:Y:S01]  /*00f0*/  LDG.E R2, desc[UR6][R2.64] ;  /* 0x0000000602027981 */ /* 0x004f22000c1e1900 */
[----:B-1-3--:R-:W-:Y:S01]  /*0100*/  IMAD.WIDE R4, R0, 0x4, R8 ;  /* 0x0000000400047825 */ /* 0x00afe200078e0208 */
[----:B------:R-:W-:-:S04]  /*0110*/  IADD3 R0, PT, PT, R11, R0, RZ ;  /* 0x000000000b007210 */ /* 0x000fc80007ffe0ff */
[----:B------:R-:W-:Y:S01]  /*0120*/  ISETP.GE.AND P0, PT, R0, UR5, PT ;  /* 0x0000000500007c0c */ /* 0x000fe2000bf06270 */
[----:B----4-:R-:W-:-:S05]  /*0130*/  FMUL R13, R2, UR8 ;  /* 0x00000008020d7c20 */ /* 0x010fca0008400000 */
[----:B------:R1:W-:Y:S07]  /*0140*/  STG.E desc[UR6][R4.64], R13 ;  /* 0x0000000d04007986 */ /* 0x0003ee000c101906 */
[----:B------:R-:W-:Y:S05]  /*0150*/  @!P0 BRA `(.L_x_77) ;  /* 0xfffffffc00e08947 */ /* 0x000fea000383ffff */
[----:B------:R-:W-:Y:S05]  /*0160*/  EXIT ;  /* 0x000000000000794d */ /* 0x000fea0003800000 */
.L_x_78:
        /* <DEDUP_REMOVED lines=9> */
.L_x_109:


//--------------------- .text._Z10_sub_64_01idPdS_ --------------------------
	.section	.text._Z10_sub_64_01idPdS_,"ax",@progbits
	.align	128
        .global         _Z10_sub_64_01idPdS_
        .type           _Z10_sub_64_01idPdS_,@function
        .size           _Z10_sub_64_01idPdS_,(.L_x_110 - _Z10_sub_64_01idPdS_)
        .other          _Z10_sub_64_01idPdS_,@"STO_CUDA_ENTRY STV_DEFAULT"
_Z10_sub_64_01idPdS_:
.text._Z10_sub_64_01idPdS_:
        /* <DEDUP_REMOVED lines=14> */
.L_x_79:
[----:B0-----:R-:W-:-:S06]  /*00e0*/  IMAD.WIDE R2, R0, 0x8, R8 ;  /* 0x0000000800027825 */ /* 0x001fcc00078e0208 */
[----:B--2---:R-:W4:Y:S01]  /*00f0*/  LDG.E.64 R2, desc[UR6][R2.64] ;  /* 0x0000000602027981 */ /* 0x004f22000c1e1b00 */
[----:B-1-3--:R-:W-:Y:S01]  /*0100*/  IMAD.WIDE R6, R0, 0x8, R10 ;  /* 0x0000000800067825 */ /* 0x00afe200078e020a */
[----:B------:R-:W-:-:S04]  /*0110*/  IADD3 R0, PT, PT, R13, R0, RZ ;  /* 0x000000000d007210 */ /* 0x000fc80007ffe0ff */
[----:B------:R-:W-:Y:S01]  /*0120*/  ISETP.GE.AND P0, PT, R0, UR5, PT ;  /* 0x0000000500007c0c */ /* 0x000fe2000bf06270 */
[----:B----4-:R-:W-:-:S07]  /*0130*/  DADD R4, -R2, UR8 ;  /* 0x0000000802047e29 */ /* 0x010fce0008000100 */
[----:B------:R1:W-:Y:S05]  /*0140*/  STG.E.64 desc[UR6][R6.64], R4 ;  /* 0x0000000406007986 */ /* 0x0003ea000c101b06 */
[----:B------:R-:W-:Y:S05]  /*0150*/  @!P0 BRA `(.L_x_79) ;  /* 0xfffffffc00e08947 */ /* 0x000fea000383ffff */
[----:B------:R-:W-:Y:S05]  /*0160*/  EXIT ;  /* 0x000000000000794d */ /* 0x000fea0003800000 */
.L_x_80:
        /* <DEDUP_REMOVED lines=9> */
.L_x_110:


//--------------------- .text._Z10_sub_32_01ifPfS_ --------------------------
	.section	.text._Z10_sub_32_01ifPfS_,"ax",@progbits
	.align	128
        .global         _Z10_sub_32_01ifPfS_
        .type           _Z10_sub_32_01ifPfS_,@function
        .size           _Z10_sub_32_01ifPfS_,(.L_x_111 - _Z10_sub_32_01ifPfS_)
        .other          _Z10_sub_32_01ifPfS_,@"STO_CUDA_ENTRY STV_DEFAULT"
_Z10_sub_32_01ifPfS_:
.text._Z10_sub_32_01ifPfS_:
        /* <DEDUP_REMOVED lines=14> */
.L_x_81:
[----:B0-----:R-:W-:-:S06]  /*00e0*/  IMAD.WIDE R2, R0, 0x4, R6 ;  /* 0x0000000400027825 */ /* 0x001fcc00078e0206 */
[----:B--2---:R-:W4:Y:S01]  /*00f0*/  LDG.E R2, desc[UR6][R2.64] ;  /* 0x0000000602027981 */ /* 0x004f22000c1e1900 */
[----:B-1-3--:R-:W-:Y:S01]  /*0100*/  IMAD.WIDE R4, R0, 0x4, R8 ;  /* 0x0000000400047825 */ /* 0x00afe200078e0208 */
[----:B------:R-:W-:-:S04]  /*0110*/  IADD3 R0, PT, PT, R11, R0, RZ ;  /* 0x000000000b007210 */ /* 0x000fc80007ffe0ff */
[----:B------:R-:W-:Y:S01]  /*0120*/  ISETP.GE.AND P0, PT, R0, UR5, PT ;  /* 0x0000000500007c0c */ /* 0x000fe2000bf06270 */
[----:B----4-:R-:W-:-:S05]  /*0130*/  FADD R13, -R2, UR8 ;  /* 0x00000008020d7e21 */ /* 0x010fca0008000100 */
[----:B------:R1:W-:Y:S07]  /*0140*/  STG.E desc[UR6][R4.64], R13 ;  /* 0x0000000d04007986 */ /* 0x0003ee000c101906 */
[----:B------:R-:W-:Y:S05]  /*0150*/  @!P0 BRA `(.L_x_81) ;  /* 0xfffffffc00e08947 */ /* 0x000fea000383ffff */
[----:B------:R-:W-:Y:S05]  /*0160*/  EXIT ;  /* 0x000000000000794d */ /* 0x000fea0003800000 */
.L_x_82:
        /* <DEDUP_REMOVED lines=9> */
.L_x_111:


//--------------------- .text._Z10_add_64_01idPdS_ --------------------------
	.section	.text._Z10_add_64_01idPdS_,"ax",@progbits
	.align	128
        .global         _Z10_add_64_01idPdS_
        .type           _Z10_add_64_01idPdS_,@function
        .size           _Z10_add_64_01idPdS_,(.L_x_112 - _Z10_add_64_01idPdS_)
        .other          _Z10_add_64_01idPdS_,@"STO_CUDA_ENTRY STV_DEFAULT"
_Z10_add_64_01idPdS_:
.text._Z10_add_64_01idPdS_:
        /* <DEDUP_REMOVED lines=14> */
.L_x_83:
[----:B0-----:R-:W-:-:S06]  /*00e0*/  IMAD.WIDE R2, R0, 0x8, R8 ;  /* 0x0000000800027825 */ /* 0x001fcc00078e0208 */
[----:B--2---:R-:W4:Y:S01]  /*00f0*/  LDG.E.64 R2, desc[UR6][R2.64] ;  /* 0x0000000602027981 */ /* 0x004f22000c1e1b00 */
[----:B-1-3--:R-:W-:Y:S01]  /*0100*/  IMAD.WIDE R6, R0, 0x8, R10 ;  /* 0x0000000800067825 */ /* 0x00afe200078e020a */
[----:B------:R-:W-:-:S04]  /*0110*/  IADD3 R0, PT, PT, R13, R0, RZ ;  /* 0x000000000d007210 */ /* 0x000fc80007ffe0ff */
[----:B------:R-:W-:Y:S01]  /*0120*/  ISETP.GE.AND P0, PT, R0, UR5, PT ;  /* 0x0000000500007c0c */ /* 0x000fe2000bf06270 */
[----:B----4-:R-:W-:-:S07]  /*0130*/  DADD R4, R2, UR8 ;  /* 0x0000000802047e29 */ /* 0x010fce0008000000 */
[----:B------:R1:W-:Y:S05]  /*0140*/  STG.E.64 desc[UR6][R6.64], R4 ;  /* 0x0000000406007986 */ /* 0x0003ea000c101b06 */
[----:B------:R-:W-:Y:S05]  /*0150*/  @!P0 BRA `(.L_x_83) ;  /* 0xfffffffc00e08947 */ /* 0x000fea000383ffff */
[----:B------:R-:W-:Y:S05]  /*0160*/  EXIT ;  /* 0x000000000000794d */ /* 0x000fea0003800000 */
.L_x_84:
        /* <DEDUP_REMOVED lines=9> */
.L_x_112:


//--------------------- .text._Z10_add_32_01ifPfS_ --------------------------
	.section	.text._Z10_add_32_01ifPfS_,"ax",@progbits
	.align	128
        .global         _Z10_add_32_01ifPfS_
        .type           _Z10_add_32_01ifPfS_,@function
        .size           _Z10_add_32_01ifPfS_,(.L_x_113 - _Z10_add_32_01ifPfS_)
        .other          _Z10_add_32_01ifPfS_,@"STO_CUDA_ENTRY STV_DEFAULT"
_Z10_add_32_01ifPfS_:
.text._Z10_add_32_01ifPfS_:
        /* <DEDUP_REMOVED lines=14> */
.L_x_85:
[----:B0-----:R-:W-:-:S06]  /*00e0*/  IMAD.WIDE R2, R0, 0x4, R6 ;  /* 0x0000000400027825 */ /* 0x001fcc00078e0206 */
[----:B--2---:R-:W4:Y:S01]  /*00f0*/  LDG.E R2, desc[UR6][R2.64] ;  /* 0x0000000602027981 */ /* 0x004f22000c1e1900 */
[----:B-1-3--:R-:W-:Y:S01]  /*0100*/  IMAD.WIDE R4, R0, 0x4, R8 ;  /* 0x0000000400047825 */ /* 0x00afe200078e0208 */
[----:B------:R-:W-:-:S04]  /*0110*/  IADD3 R0, PT, PT, R11, R0, RZ ;  /* 0x000000000b007210 */ /* 0x000fc80007ffe0ff */
[----:B------:R-:W-:Y:S01]  /*0120*/  ISETP.GE.AND P0, PT, R0, UR5, PT ;  /* 0x0000000500007c0c */ /* 0x000fe2000bf06270 */
[----:B----4-:R-:W-:-:S05]  /*0130*/  FADD R13, R2, UR8 ;  /* 0x00000008020d7e21 */ /* 0x010fca0008000000 */
[----:B------:R1:W-:Y:S07]  /*0140*/  STG.E desc[UR6][R4.64], R13 ;  /* 0x0000000d04007986 */ /* 0x0003ee000c101906 */
[----:B------:R-:W-:Y:S05]  /*0150*/  @!P0 BRA `(.L_x_85) ;  /* 0xfffffffc00e08947 */ /* 0x000fea000383ffff */
[----:B------:R-:W-:Y:S05]  /*0160*/  EXIT ;  /* 0x000000000000794d */ /* 0x000fea0003800000 */
.L_x_86:
        /* <DEDUP_REMOVED lines=9> */
.L_x_113:


//--------------------- .nv.shared.reserved.0     --------------------------
	.section	.nv.shared.reserved.0,"aw",@nobits
	.weak		__nv_reservedSMEM_offset_0_alias
	.size		__nv_reservedSMEM_offset_0_alias, 0, 64
	.other		__nv_reservedSMEM_offset_0_alias,@"STO_CUDA_RESERVED_SHARED STV_DEFAULT"
__nv_reservedSMEM_offset_0_alias:
	.zero		0
	.zero		64


//--------------------- .nv.constant0._Z9_le_64_01idPdS_ --------------------------
	.section	.nv.constant0._Z9_le_64_01idPdS_,"a",@progbits
	.sectionflags	@""
	.align	4
.nv.constant0._Z9_le_64_01idPdS_:
	.zero		928


//--------------------- .nv.constant0._Z9_le_32_01ifPfS_ --------------------------
	.section	.nv.constant0._Z9_le_32_01ifPfS_,"a",@progbits
	.sectionflags	@""
	.align	4
.nv.constant0._Z9_le_32_01ifPfS_:
	.zero		920


//--------------------- .nv.constant0._Z9_lt_64_01idPdS_ --------------------------
	.section	.nv.constant0._Z9_lt_64_01idPdS_,"a",@progbits
	.sectionflags	@""
	.align	4
.nv.constant0._Z9_lt_64_01idPdS_:
	.zero		928


//--------------------- .nv.constant0._Z9_lt_32_01ifPfS_ --------------------------
	.section	.nv.constant0._Z9_lt_32_01ifPfS_,"a",@progbits
	.sectionflags	@""
	.align	4
.nv.constant0._Z9_lt_32_01ifPfS_:
	.zero		920


//--------------------- .nv.constant0._Z9_ge_64_01idPdS_ --------------------------
	.section	.nv.constant0._Z9_ge_64_01idPdS_,"a",@progbits
	.sectionflags	@""
	.align	4
.nv.constant0._Z9_ge_64_01idPdS_:
	.zero		928


//--------------------- .nv.constant0._Z9_ge_32_01ifPfS_ --------------------------
	.section	.nv.constant0._Z9_ge_32_01ifPfS_,"a",@progbits
	.sectionflags	@""
	.align	4
.nv.constant0._Z9_ge_32_01ifPfS_:
	.zero		920


//--------------------- .nv.constant0._Z9_gt_64_01idPdS_ --------------------------
	.section	.nv.constant0._Z9_gt_64_01idPdS_,"a",@progbits
	.sectionflags	@""
	.align	4
.nv.constant0._Z9_gt_64_01idPdS_:
	.zero		928


//--------------------- .nv.constant0._Z9_gt_32_01ifPfS_ --------------------------
	.section	.nv.constant0._Z9_gt_32_01ifPfS_,"a",@progbits
	.sectionflags	@""
	.align	4
.nv.constant0._Z9_gt_32_01ifPfS_:
	.zero		920


//--------------------- .nv.constant0._Z9_eq_64_01idPdS_ --------------------------
	.section	.nv.constant0._Z9_eq_64_01idPdS_,"a",@progbits
	.sectionflags	@""
	.align	4
.nv.constant0._Z9_eq_64_01idPdS_:
	.zero		928


//--------------------- .nv.constant0._Z9_eq_32_01ifPfS_ --------------------------
	.section	.nv.constant0._Z9_eq_32_01ifPfS_,"a",@progbits
	.sectionflags	@""
	.align	4
.nv.constant0._Z9_eq_32_01ifPfS_:
	.zero		920


//--------------------- .nv.constant0._Z10_min_64_01idPdS_ --------------------------
	.section	.nv.constant0._Z10_min_64_01idPdS_,"a",@progbits
	.sectionflags	@""
	.align	4
.nv.constant0._Z10_min_64_01idPdS_:
	.zero		928


//--------------------- .nv.constant0._Z10_min_32_01ifPfS_ --------------------------
	.section	.nv.constant0._Z10_min_32_01ifPfS_,"a",@progbits
	.sectionflags	@""
	.align	4
.nv.constant0._Z10_min_32_01ifPfS_:
	.zero		920


//--------------------- .nv.constant0._Z10_max_64_01idPdS_ --------------------------
	.section	.nv.constant0._Z10_max_64_01idPdS_,"a",@progbits
	.sectionflags	@""
	.align	4
.nv.constant0._Z10_max_64_01idPdS_:
	.zero		928


//--------------------- .nv.constant0._Z10_max_32_01ifPfS_ --------------------------
	.section	.nv.constant0._Z10_max_32_01ifPfS_,"a",@progbits
	.sectionflags	@""
	.align	4
.nv.constant0._Z10_max_32_01ifPfS_:
	.zero		920


//--------------------- .nv.constant0._Z10_pow_64_01idPdS_ --------------------------
	.section	.nv.constant0._Z10_pow_64_01idPdS_,"a",@progbits
	.sectionflags	@""
	.align	4
.nv.constant0._Z10_pow_64_01idPdS_:
	.zero		928


//--------------------- .nv.constant0._Z10_pow_32_01ifPfS_ --------------------------
	.section	.nv.constant0._Z10_pow_32_01ifPfS_,"a",@progbits
	.sectionflags	@""
	.align	4
.nv.constant0._Z10_pow_32_01ifPfS_:
	.zero		920


//--------------------- .nv.constant0._Z10_div_64_01idPdS_ --------------------------
	.section	.nv.constant0._Z10_div_64_01idPdS_,"a",@progbits
	.sectionflags	@""
	.align	4
.nv.constant0._Z10_div_64_01idPdS_:
	.zero		928


//--------------------- .nv.constant0._Z10_div_32_01ifPfS_ --------------------------
	.section	.nv.constant0._Z10_div_32_01ifPfS_,"a",@progbits
	.sectionflags	@""
	.align	4
.nv.constant0._Z10_div_32_01ifPfS_:
	.zero		920


//--------------------- .nv.constant0._Z10_mul_64_01idPdS_ --------------------------
	.section	.nv.constant0._Z10_mul_64_01idPdS_,"a",@progbits
	.sectionflags	@""
	.align	4
.nv.constant0._Z10_mul_64_01idPdS_:
	.zero		928


//--------------------- .nv.constant0._Z10_mul_32_01ifPfS_ --------------------------
	.section	.nv.constant0._Z10_mul_32_01ifPfS_,"a",@progbits
	.sectionflags	@""
	.align	4
.nv.constant0._Z10_mul_32_01ifPfS_:
	.zero		920


//--------------------- .nv.constant0._Z10_sub_64_01idPdS_ --------------------------
	.section	.nv.constant0._Z10_sub_64_01idPdS_,"a",@progbits
	.sectionflags	@""
	.align	4
.nv.constant0._Z10_sub_64_01idPdS_:
	.zero		928


//--------------------- .nv.constant0._Z10_sub_32_01ifPfS_ --------------------------
	.section	.nv.constant0._Z10_sub_32_01ifPfS_,"a",@progbits
	.sectionflags	@""
	.align	4
.nv.constant0._Z10_sub_32_01ifPfS_:
	.zero		920


//--------------------- .nv.constant0._Z10_add_64_01idPdS_ --------------------------
	.section	.nv.constant0._Z10_add_64_01idPdS_,"a",@progbits
	.sectionflags	@""
	.align	4
.nv.constant0._Z10_add_64_01idPdS_:
	.zero		928


//--------------------- .nv.constant0._Z10_add_32_01ifPfS_ --------------------------
	.section	.nv.constant0._Z10_add_32_01ifPfS_,"a",@progbits
	.sectionflags	@""
	.align	4
.nv.constant0._Z10_add_32_01ifPfS_:
	.zero		920


//--------------------- SYMBOLS --------------------------

	.type		.nv.reservedSmem.offset0,@object
	.size		.nv.reservedSmem.offset0,0x4
